//
// Generated by NVIDIA NVVM Compiler
//
// Compiler Build ID: CL-36424714
// Cuda compilation tools, release 13.0, V13.0.88
// Based on NVVM 20.0.0
//

.version 9.0
.target sm_100
.address_size 64

	// .globl	_Z6phase1Piii
// _ZZ6phase1PiiiE6shared has been demoted
// _ZZ6phase2PiiiE5pivot has been demoted
// _ZZ6phase2PiiiE7current has been demoted
// _ZZ6phase3PiiiE8row_data has been demoted
// _ZZ6phase3PiiiE8col_data has been demoted

.visible .entry _Z6phase1Piii(
	.param .u64 .ptr .align 1 _Z6phase1Piii_param_0,
	.param .u32 _Z6phase1Piii_param_1,
	.param .u32 _Z6phase1Piii_param_2
)
{
	.reg .pred 	%p<2>;
	.reg .b32 	%r<141>;
	.reg .b64 	%rd<7>;
	// demoted variable
	.shared .align 4 .b8 _ZZ6phase1PiiiE6shared[16384];
	ld.param.u64 	%rd3, [_Z6phase1Piii_param_0];
	ld.param.u32 	%r23, [_Z6phase1Piii_param_1];
	ld.param.u32 	%r24, [_Z6phase1Piii_param_2];
	cvta.to.global.u64 	%rd4, %rd3;
	shl.b32 	%r25, %r24, 6;
	mad.lo.s32 	%r26, %r25, %r23, %r25;
	mov.u32 	%r27, %tid.x;
	mov.u32 	%r28, %tid.y;
	mad.lo.s32 	%r29, %r23, %r28, %r26;
	add.s32 	%r30, %r29, %r27;
	mul.wide.s32 	%rd5, %r30, 4;
	add.s64 	%rd1, %rd4, %rd5;
	ld.global.u32 	%r31, [%rd1];
	shl.b32 	%r32, %r28, 8;
	mov.u32 	%r33, _ZZ6phase1PiiiE6shared;
	add.s32 	%r34, %r33, %r32;
	shl.b32 	%r35, %r27, 2;
	add.s32 	%r1, %r34, %r35;
	st.shared.u32 	[%r1], %r31;
	ld.global.u32 	%r36, [%rd1+128];
	st.shared.u32 	[%r1+128], %r36;
	shl.b32 	%r37, %r23, 5;
	add.s32 	%r38, %r30, %r37;
	mul.wide.s32 	%rd6, %r38, 4;
	add.s64 	%rd2, %rd4, %rd6;
	ld.global.u32 	%r39, [%rd2];
	st.shared.u32 	[%r1+8192], %r39;
	ld.global.u32 	%r40, [%rd2+128];
	st.shared.u32 	[%r1+8320], %r40;
	bar.sync 	0;
	ld.shared.u32 	%r140, [%r1];
	ld.shared.u32 	%r139, [%r1+128];
	ld.shared.u32 	%r138, [%r1+8192];
	ld.shared.u32 	%r137, [%r1+8320];
	add.s32 	%r135, %r34, 8192;
	add.s32 	%r41, %r35, %r33;
	add.s32 	%r134, %r41, 1024;
	mov.b32 	%r136, 8192;
$L__BB0_1:
	.pragma "nounroll";
	ld.shared.u32 	%r42, [%r135+-8192];
	ld.shared.u32 	%r43, [%r134+-1024];
	add.s32 	%r44, %r43, %r42;
	min.s32 	%r45, %r140, %r44;
	ld.shared.u32 	%r46, [%r134+-896];
	add.s32 	%r47, %r46, %r42;
	min.s32 	%r48, %r139, %r47;
	ld.shared.u32 	%r49, [%r135];
	add.s32 	%r50, %r43, %r49;
	min.s32 	%r51, %r138, %r50;
	add.s32 	%r52, %r46, %r49;
	min.s32 	%r53, %r137, %r52;
	st.shared.u32 	[%r1], %r45;
	st.shared.u32 	[%r1+128], %r48;
	st.shared.u32 	[%r1+8192], %r51;
	st.shared.u32 	[%r1+8320], %r53;
	bar.sync 	0;
	ld.shared.u32 	%r54, [%r135+-8188];
	ld.shared.u32 	%r55, [%r134+-768];
	add.s32 	%r56, %r55, %r54;
	min.s32 	%r57, %r45, %r56;
	ld.shared.u32 	%r58, [%r134+-640];
	add.s32 	%r59, %r58, %r54;
	min.s32 	%r60, %r48, %r59;
	ld.shared.u32 	%r61, [%r135+4];
	add.s32 	%r62, %r55, %r61;
	min.s32 	%r63, %r51, %r62;
	add.s32 	%r64, %r58, %r61;
	min.s32 	%r65, %r53, %r64;
	st.shared.u32 	[%r1], %r57;
	st.shared.u32 	[%r1+128], %r60;
	st.shared.u32 	[%r1+8192], %r63;
	st.shared.u32 	[%r1+8320], %r65;
	bar.sync 	0;
	ld.shared.u32 	%r66, [%r135+-8184];
	ld.shared.u32 	%r67, [%r134+-512];
	add.s32 	%r68, %r67, %r66;
	min.s32 	%r69, %r57, %r68;
	ld.shared.u32 	%r70, [%r134+-384];
	add.s32 	%r71, %r70, %r66;
	min.s32 	%r72, %r60, %r71;
	ld.shared.u32 	%r73, [%r135+8];
	add.s32 	%r74, %r67, %r73;
	min.s32 	%r75, %r63, %r74;
	add.s32 	%r76, %r70, %r73;
	min.s32 	%r77, %r65, %r76;
	st.shared.u32 	[%r1], %r69;
	st.shared.u32 	[%r1+128], %r72;
	st.shared.u32 	[%r1+8192], %r75;
	st.shared.u32 	[%r1+8320], %r77;
	bar.sync 	0;
	ld.shared.u32 	%r78, [%r135+-8180];
	ld.shared.u32 	%r79, [%r134+-256];
	add.s32 	%r80, %r79, %r78;
	min.s32 	%r81, %r69, %r80;
	ld.shared.u32 	%r82, [%r134+-128];
	add.s32 	%r83, %r82, %r78;
	min.s32 	%r84, %r72, %r83;
	ld.shared.u32 	%r85, [%r135+12];
	add.s32 	%r86, %r79, %r85;
	min.s32 	%r87, %r75, %r86;
	add.s32 	%r88, %r82, %r85;
	min.s32 	%r89, %r77, %r88;
	st.shared.u32 	[%r1], %r81;
	st.shared.u32 	[%r1+128], %r84;
	st.shared.u32 	[%r1+8192], %r87;
	st.shared.u32 	[%r1+8320], %r89;
	bar.sync 	0;
	ld.shared.u32 	%r90, [%r135+-8176];
	ld.shared.u32 	%r91, [%r134];
	add.s32 	%r92, %r91, %r90;
	min.s32 	%r93, %r81, %r92;
	ld.shared.u32 	%r94, [%r134+128];
	add.s32 	%r95, %r94, %r90;
	min.s32 	%r96, %r84, %r95;
	ld.shared.u32 	%r97, [%r135+16];
	add.s32 	%r98, %r91, %r97;
	min.s32 	%r99, %r87, %r98;
	add.s32 	%r100, %r94, %r97;
	min.s32 	%r101, %r89, %r100;
	st.shared.u32 	[%r1], %r93;
	st.shared.u32 	[%r1+128], %r96;
	st.shared.u32 	[%r1+8192], %r99;
	st.shared.u32 	[%r1+8320], %r101;
	bar.sync 	0;
	ld.shared.u32 	%r102, [%r135+-8172];
	ld.shared.u32 	%r103, [%r134+256];
	add.s32 	%r104, %r103, %r102;
	min.s32 	%r105, %r93, %r104;
	ld.shared.u32 	%r106, [%r134+384];
	add.s32 	%r107, %r106, %r102;
	min.s32 	%r108, %r96, %r107;
	ld.shared.u32 	%r109, [%r135+20];
	add.s32 	%r110, %r103, %r109;
	min.s32 	%r111, %r99, %r110;
	add.s32 	%r112, %r106, %r109;
	min.s32 	%r113, %r101, %r112;
	st.shared.u32 	[%r1], %r105;
	st.shared.u32 	[%r1+128], %r108;
	st.shared.u32 	[%r1+8192], %r111;
	st.shared.u32 	[%r1+8320], %r113;
	bar.sync 	0;
	ld.shared.u32 	%r114, [%r135+-8168];
	ld.shared.u32 	%r115, [%r134+512];
	add.s32 	%r116, %r115, %r114;
	min.s32 	%r117, %r105, %r116;
	ld.shared.u32 	%r118, [%r134+640];
	add.s32 	%r119, %r118, %r114;
	min.s32 	%r120, %r108, %r119;
	ld.shared.u32 	%r121, [%r135+24];
	add.s32 	%r122, %r115, %r121;
	min.s32 	%r123, %r111, %r122;
	add.s32 	%r124, %r118, %r121;
	min.s32 	%r125, %r113, %r124;
	st.shared.u32 	[%r1], %r117;
	st.shared.u32 	[%r1+128], %r120;
	st.shared.u32 	[%r1+8192], %r123;
	st.shared.u32 	[%r1+8320], %r125;
	bar.sync 	0;
	ld.shared.u32 	%r126, [%r135+-8164];
	ld.shared.u32 	%r127, [%r134+768];
	add.s32 	%r128, %r127, %r126;
	min.s32 	%r140, %r117, %r128;
	ld.shared.u32 	%r129, [%r134+896];
	add.s32 	%r130, %r129, %r126;
	min.s32 	%r139, %r120, %r130;
	ld.shared.u32 	%r131, [%r135+28];
	add.s32 	%r132, %r127, %r131;
	min.s32 	%r138, %r123, %r132;
	add.s32 	%r133, %r129, %r131;
	min.s32 	%r137, %r125, %r133;
	st.shared.u32 	[%r1], %r140;
	st.shared.u32 	[%r1+128], %r139;
	st.shared.u32 	[%r1+8192], %r138;
	st.shared.u32 	[%r1+8320], %r137;
	bar.sync 	0;
	add.s32 	%r136, %r136, 32;
	add.s32 	%r135, %r135, 32;
	add.s32 	%r134, %r134, 2048;
	setp.ne.s32 	%p1, %r136, 8448;
	@%p1 bra 	$L__BB0_1;
	st.global.u32 	[%rd1], %r140;
	st.global.u32 	[%rd1+128], %r139;
	st.global.u32 	[%rd2], %r138;
	st.global.u32 	[%rd2+128], %r137;
	ret;

}
	// .globl	_Z6phase2Piii
.visible .entry _Z6phase2Piii(
	.param .u64 .ptr .align 1 _Z6phase2Piii_param_0,
	.param .u32 _Z6phase2Piii_param_1,
	.param .u32 _Z6phase2Piii_param_2
)
{
	.reg .pred 	%p<67>;
	.reg .b32 	%r<2098>;
	.reg .b64 	%rd<11>;
	// demoted variable
	.shared .align 4 .b8 _ZZ6phase2PiiiE5pivot[16384];
	// demoted variable
	.shared .align 4 .b8 _ZZ6phase2PiiiE7current[16384];
	ld.param.u64 	%rd3, [_Z6phase2Piii_param_0];
	ld.param.u32 	%r784, [_Z6phase2Piii_param_1];
	ld.param.u32 	%r785, [_Z6phase2Piii_param_2];
	mov.u32 	%r1, %ctaid.x;
	setp.eq.s32 	%p1, %r1, %r785;
	@%p1 bra 	$L__BB1_197;
	shl.b32 	%r2, %r785, 6;
	mul.lo.s32 	%r3, %r2, %r784;
	mov.u32 	%r4, %ctaid.y;
	setp.ne.s32 	%p2, %r4, 0;
	@%p2 bra 	$L__BB1_3;
	shl.b32 	%r788, %r1, 6;
	add.s32 	%r1841, %r3, %r788;
	bra.uni 	$L__BB1_4;
$L__BB1_3:
	mul.lo.s32 	%r786, %r1, %r784;
	shl.b32 	%r787, %r786, 6;
	add.s32 	%r1841, %r2, %r787;
$L__BB1_4:
	mov.u32 	%r789, %tid.x;
	mov.u32 	%r790, %tid.y;
	add.s32 	%r791, %r3, %r2;
	cvta.to.global.u64 	%rd4, %rd3;
	setp.ne.s32 	%p3, %r4, 0;
	mul.lo.s32 	%r792, %r784, %r790;
	add.s32 	%r793, %r791, %r792;
	add.s32 	%r794, %r793, %r789;
	mul.wide.s32 	%rd5, %r794, 4;
	add.s64 	%rd6, %rd4, %rd5;
	ld.global.u32 	%r795, [%rd6];
	shl.b32 	%r796, %r790, 8;
	mov.u32 	%r797, _ZZ6phase2PiiiE5pivot;
	add.s32 	%r8, %r797, %r796;
	shl.b32 	%r798, %r789, 2;
	add.s32 	%r799, %r8, %r798;
	st.shared.u32 	[%r799], %r795;
	ld.global.u32 	%r800, [%rd6+128];
	st.shared.u32 	[%r799+128], %r800;
	shl.b32 	%r801, %r784, 5;
	add.s32 	%r802, %r792, %r801;
	add.s32 	%r803, %r791, %r802;
	add.s32 	%r804, %r803, %r789;
	mul.wide.s32 	%rd7, %r804, 4;
	add.s64 	%rd8, %rd4, %rd7;
	ld.global.u32 	%r805, [%rd8];
	st.shared.u32 	[%r799+8192], %r805;
	ld.global.u32 	%r806, [%rd8+128];
	st.shared.u32 	[%r799+8320], %r806;
	add.s32 	%r807, %r1841, %r792;
	add.s32 	%r808, %r807, %r789;
	mul.wide.s32 	%rd9, %r808, 4;
	add.s64 	%rd1, %rd4, %rd9;
	ld.global.u32 	%r809, [%rd1];
	mov.u32 	%r810, _ZZ6phase2PiiiE7current;
	add.s32 	%r9, %r810, %r796;
	add.s32 	%r811, %r9, %r798;
	st.shared.u32 	[%r811], %r809;
	ld.global.u32 	%r812, [%rd1+128];
	st.shared.u32 	[%r811+128], %r812;
	add.s32 	%r813, %r1841, %r802;
	add.s32 	%r814, %r813, %r789;
	mul.wide.s32 	%rd10, %r814, 4;
	add.s64 	%rd2, %rd4, %rd10;
	ld.global.u32 	%r815, [%rd2];
	st.shared.u32 	[%r811+8192], %r815;
	ld.global.u32 	%r816, [%rd2+128];
	st.shared.u32 	[%r811+8320], %r816;
	bar.sync 	0;
	ld.shared.u32 	%r10, [%r811+8320];
	ld.shared.u32 	%r11, [%r811+8192];
	ld.shared.u32 	%r12, [%r811+128];
	ld.shared.u32 	%r13, [%r811];
	add.s32 	%r14, %r810, %r798;
	add.s32 	%r15, %r797, %r798;
	@%p3 bra 	$L__BB1_6;
	ld.shared.u32 	%r825, [%r8];
	ld.shared.u32 	%r826, [%r14];
	add.s32 	%r827, %r826, %r825;
	min.s32 	%r1842, %r13, %r827;
	ld.shared.u32 	%r828, [%r14+128];
	add.s32 	%r829, %r828, %r825;
	min.s32 	%r1843, %r12, %r829;
	ld.shared.u32 	%r830, [%r8+8192];
	add.s32 	%r831, %r826, %r830;
	min.s32 	%r1844, %r11, %r831;
	add.s32 	%r832, %r828, %r830;
	min.s32 	%r1845, %r10, %r832;
	bra.uni 	$L__BB1_7;
$L__BB1_6:
	ld.shared.u32 	%r817, [%r9];
	ld.shared.u32 	%r818, [%r15];
	add.s32 	%r819, %r818, %r817;
	min.s32 	%r1842, %r13, %r819;
	ld.shared.u32 	%r820, [%r15+128];
	add.s32 	%r821, %r820, %r817;
	min.s32 	%r1843, %r12, %r821;
	ld.shared.u32 	%r822, [%r9+8192];
	add.s32 	%r823, %r818, %r822;
	min.s32 	%r1844, %r11, %r823;
	add.s32 	%r824, %r820, %r822;
	min.s32 	%r1845, %r10, %r824;
$L__BB1_7:
	setp.eq.s32 	%p4, %r4, 0;
	@%p4 bra 	$L__BB1_9;
	ld.shared.u32 	%r833, [%r9+4];
	ld.shared.u32 	%r834, [%r15+256];
	add.s32 	%r835, %r834, %r833;
	min.s32 	%r1846, %r1842, %r835;
	ld.shared.u32 	%r836, [%r15+384];
	add.s32 	%r837, %r836, %r833;
	min.s32 	%r1847, %r1843, %r837;
	ld.shared.u32 	%r838, [%r9+8196];
	add.s32 	%r839, %r834, %r838;
	min.s32 	%r1848, %r1844, %r839;
	add.s32 	%r840, %r836, %r838;
	min.s32 	%r1849, %r1845, %r840;
	bra.uni 	$L__BB1_10;
$L__BB1_9:
	ld.shared.u32 	%r841, [%r8+4];
	ld.shared.u32 	%r842, [%r14+256];
	add.s32 	%r843, %r842, %r841;
	min.s32 	%r1846, %r1842, %r843;
	ld.shared.u32 	%r844, [%r14+384];
	add.s32 	%r845, %r844, %r841;
	min.s32 	%r1847, %r1843, %r845;
	ld.shared.u32 	%r846, [%r8+8196];
	add.s32 	%r847, %r842, %r846;
	min.s32 	%r1848, %r1844, %r847;
	add.s32 	%r848, %r844, %r846;
	min.s32 	%r1849, %r1845, %r848;
$L__BB1_10:
	setp.eq.s32 	%p5, %r4, 0;
	@%p5 bra 	$L__BB1_12;
	ld.shared.u32 	%r849, [%r9+8];
	ld.shared.u32 	%r850, [%r15+512];
	add.s32 	%r851, %r850, %r849;
	min.s32 	%r1850, %r1846, %r851;
	ld.shared.u32 	%r852, [%r15+640];
	add.s32 	%r853, %r852, %r849;
	min.s32 	%r1851, %r1847, %r853;
	ld.shared.u32 	%r854, [%r9+8200];
	add.s32 	%r855, %r850, %r854;
	min.s32 	%r1852, %r1848, %r855;
	add.s32 	%r856, %r852, %r854;
	min.s32 	%r1853, %r1849, %r856;
	bra.uni 	$L__BB1_13;
$L__BB1_12:
	ld.shared.u32 	%r857, [%r8+8];
	ld.shared.u32 	%r858, [%r14+512];
	add.s32 	%r859, %r858, %r857;
	min.s32 	%r1850, %r1846, %r859;
	ld.shared.u32 	%r860, [%r14+640];
	add.s32 	%r861, %r860, %r857;
	min.s32 	%r1851, %r1847, %r861;
	ld.shared.u32 	%r862, [%r8+8200];
	add.s32 	%r863, %r858, %r862;
	min.s32 	%r1852, %r1848, %r863;
	add.s32 	%r864, %r860, %r862;
	min.s32 	%r1853, %r1849, %r864;
$L__BB1_13:
	setp.eq.s32 	%p6, %r4, 0;
	@%p6 bra 	$L__BB1_15;
	ld.shared.u32 	%r865, [%r9+12];
	ld.shared.u32 	%r866, [%r15+768];
	add.s32 	%r867, %r866, %r865;
	min.s32 	%r1854, %r1850, %r867;
	ld.shared.u32 	%r868, [%r15+896];
	add.s32 	%r869, %r868, %r865;
	min.s32 	%r1855, %r1851, %r869;
	ld.shared.u32 	%r870, [%r9+8204];
	add.s32 	%r871, %r866, %r870;
	min.s32 	%r1856, %r1852, %r871;
	add.s32 	%r872, %r868, %r870;
	min.s32 	%r1857, %r1853, %r872;
	bra.uni 	$L__BB1_16;
$L__BB1_15:
	ld.shared.u32 	%r873, [%r8+12];
	ld.shared.u32 	%r874, [%r14+768];
	add.s32 	%r875, %r874, %r873;
	min.s32 	%r1854, %r1850, %r875;
	ld.shared.u32 	%r876, [%r14+896];
	add.s32 	%r877, %r876, %r873;
	min.s32 	%r1855, %r1851, %r877;
	ld.shared.u32 	%r878, [%r8+8204];
	add.s32 	%r879, %r874, %r878;
	min.s32 	%r1856, %r1852, %r879;
	add.s32 	%r880, %r876, %r878;
	min.s32 	%r1857, %r1853, %r880;
$L__BB1_16:
	setp.eq.s32 	%p7, %r4, 0;
	@%p7 bra 	$L__BB1_18;
	ld.shared.u32 	%r881, [%r9+16];
	ld.shared.u32 	%r882, [%r15+1024];
	add.s32 	%r883, %r882, %r881;
	min.s32 	%r1858, %r1854, %r883;
	ld.shared.u32 	%r884, [%r15+1152];
	add.s32 	%r885, %r884, %r881;
	min.s32 	%r1859, %r1855, %r885;
	ld.shared.u32 	%r886, [%r9+8208];
	add.s32 	%r887, %r882, %r886;
	min.s32 	%r1860, %r1856, %r887;
	add.s32 	%r888, %r884, %r886;
	min.s32 	%r1861, %r1857, %r888;
	bra.uni 	$L__BB1_19;
$L__BB1_18:
	ld.shared.u32 	%r889, [%r8+16];
	ld.shared.u32 	%r890, [%r14+1024];
	add.s32 	%r891, %r890, %r889;
	min.s32 	%r1858, %r1854, %r891;
	ld.shared.u32 	%r892, [%r14+1152];
	add.s32 	%r893, %r892, %r889;
	min.s32 	%r1859, %r1855, %r893;
	ld.shared.u32 	%r894, [%r8+8208];
	add.s32 	%r895, %r890, %r894;
	min.s32 	%r1860, %r1856, %r895;
	add.s32 	%r896, %r892, %r894;
	min.s32 	%r1861, %r1857, %r896;
$L__BB1_19:
	setp.eq.s32 	%p8, %r4, 0;
	@%p8 bra 	$L__BB1_21;
	ld.shared.u32 	%r897, [%r9+20];
	ld.shared.u32 	%r898, [%r15+1280];
	add.s32 	%r899, %r898, %r897;
	min.s32 	%r1862, %r1858, %r899;
	ld.shared.u32 	%r900, [%r15+1408];
	add.s32 	%r901, %r900, %r897;
	min.s32 	%r1863, %r1859, %r901;
	ld.shared.u32 	%r902, [%r9+8212];
	add.s32 	%r903, %r898, %r902;
	min.s32 	%r1864, %r1860, %r903;
	add.s32 	%r904, %r900, %r902;
	min.s32 	%r1865, %r1861, %r904;
	bra.uni 	$L__BB1_22;
$L__BB1_21:
	ld.shared.u32 	%r905, [%r8+20];
	ld.shared.u32 	%r906, [%r14+1280];
	add.s32 	%r907, %r906, %r905;
	min.s32 	%r1862, %r1858, %r907;
	ld.shared.u32 	%r908, [%r14+1408];
	add.s32 	%r909, %r908, %r905;
	min.s32 	%r1863, %r1859, %r909;
	ld.shared.u32 	%r910, [%r8+8212];
	add.s32 	%r911, %r906, %r910;
	min.s32 	%r1864, %r1860, %r911;
	add.s32 	%r912, %r908, %r910;
	min.s32 	%r1865, %r1861, %r912;
$L__BB1_22:
	setp.eq.s32 	%p9, %r4, 0;
	@%p9 bra 	$L__BB1_24;
	ld.shared.u32 	%r913, [%r9+24];
	ld.shared.u32 	%r914, [%r15+1536];
	add.s32 	%r915, %r914, %r913;
	min.s32 	%r1866, %r1862, %r915;
	ld.shared.u32 	%r916, [%r15+1664];
	add.s32 	%r917, %r916, %r913;
	min.s32 	%r1867, %r1863, %r917;
	ld.shared.u32 	%r918, [%r9+8216];
	add.s32 	%r919, %r914, %r918;
	min.s32 	%r1868, %r1864, %r919;
	add.s32 	%r920, %r916, %r918;
	min.s32 	%r1869, %r1865, %r920;
	bra.uni 	$L__BB1_25;
$L__BB1_24:
	ld.shared.u32 	%r921, [%r8+24];
	ld.shared.u32 	%r922, [%r14+1536];
	add.s32 	%r923, %r922, %r921;
	min.s32 	%r1866, %r1862, %r923;
	ld.shared.u32 	%r924, [%r14+1664];
	add.s32 	%r925, %r924, %r921;
	min.s32 	%r1867, %r1863, %r925;
	ld.shared.u32 	%r926, [%r8+8216];
	add.s32 	%r927, %r922, %r926;
	min.s32 	%r1868, %r1864, %r927;
	add.s32 	%r928, %r924, %r926;
	min.s32 	%r1869, %r1865, %r928;
$L__BB1_25:
	setp.eq.s32 	%p10, %r4, 0;
	@%p10 bra 	$L__BB1_27;
	ld.shared.u32 	%r929, [%r9+28];
	ld.shared.u32 	%r930, [%r15+1792];
	add.s32 	%r931, %r930, %r929;
	min.s32 	%r1870, %r1866, %r931;
	ld.shared.u32 	%r932, [%r15+1920];
	add.s32 	%r933, %r932, %r929;
	min.s32 	%r1871, %r1867, %r933;
	ld.shared.u32 	%r934, [%r9+8220];
	add.s32 	%r935, %r930, %r934;
	min.s32 	%r1872, %r1868, %r935;
	add.s32 	%r936, %r932, %r934;
	min.s32 	%r1873, %r1869, %r936;
	bra.uni 	$L__BB1_28;
$L__BB1_27:
	ld.shared.u32 	%r937, [%r8+28];
	ld.shared.u32 	%r938, [%r14+1792];
	add.s32 	%r939, %r938, %r937;
	min.s32 	%r1870, %r1866, %r939;
	ld.shared.u32 	%r940, [%r14+1920];
	add.s32 	%r941, %r940, %r937;
	min.s32 	%r1871, %r1867, %r941;
	ld.shared.u32 	%r942, [%r8+8220];
	add.s32 	%r943, %r938, %r942;
	min.s32 	%r1872, %r1868, %r943;
	add.s32 	%r944, %r940, %r942;
	min.s32 	%r1873, %r1869, %r944;
$L__BB1_28:
	setp.eq.s32 	%p11, %r4, 0;
	@%p11 bra 	$L__BB1_30;
	ld.shared.u32 	%r945, [%r9+32];
	ld.shared.u32 	%r946, [%r15+2048];
	add.s32 	%r947, %r946, %r945;
	min.s32 	%r1874, %r1870, %r947;
	ld.shared.u32 	%r948, [%r15+2176];
	add.s32 	%r949, %r948, %r945;
	min.s32 	%r1875, %r1871, %r949;
	ld.shared.u32 	%r950, [%r9+8224];
	add.s32 	%r951, %r946, %r950;
	min.s32 	%r1876, %r1872, %r951;
	add.s32 	%r952, %r948, %r950;
	min.s32 	%r1877, %r1873, %r952;
	bra.uni 	$L__BB1_31;
$L__BB1_30:
	ld.shared.u32 	%r953, [%r8+32];
	ld.shared.u32 	%r954, [%r14+2048];
	add.s32 	%r955, %r954, %r953;
	min.s32 	%r1874, %r1870, %r955;
	ld.shared.u32 	%r956, [%r14+2176];
	add.s32 	%r957, %r956, %r953;
	min.s32 	%r1875, %r1871, %r957;
	ld.shared.u32 	%r958, [%r8+8224];
	add.s32 	%r959, %r954, %r958;
	min.s32 	%r1876, %r1872, %r959;
	add.s32 	%r960, %r956, %r958;
	min.s32 	%r1877, %r1873, %r960;
$L__BB1_31:
	setp.eq.s32 	%p12, %r4, 0;
	@%p12 bra 	$L__BB1_33;
	ld.shared.u32 	%r961, [%r9+36];
	ld.shared.u32 	%r962, [%r15+2304];
	add.s32 	%r963, %r962, %r961;
	min.s32 	%r1878, %r1874, %r963;
	ld.shared.u32 	%r964, [%r15+2432];
	add.s32 	%r965, %r964, %r961;
	min.s32 	%r1879, %r1875, %r965;
	ld.shared.u32 	%r966, [%r9+8228];
	add.s32 	%r967, %r962, %r966;
	min.s32 	%r1880, %r1876, %r967;
	add.s32 	%r968, %r964, %r966;
	min.s32 	%r1881, %r1877, %r968;
	bra.uni 	$L__BB1_34;
$L__BB1_33:
	ld.shared.u32 	%r969, [%r8+36];
	ld.shared.u32 	%r970, [%r14+2304];
	add.s32 	%r971, %r970, %r969;
	min.s32 	%r1878, %r1874, %r971;
	ld.shared.u32 	%r972, [%r14+2432];
	add.s32 	%r973, %r972, %r969;
	min.s32 	%r1879, %r1875, %r973;
	ld.shared.u32 	%r974, [%r8+8228];
	add.s32 	%r975, %r970, %r974;
	min.s32 	%r1880, %r1876, %r975;
	add.s32 	%r976, %r972, %r974;
	min.s32 	%r1881, %r1877, %r976;
$L__BB1_34:
	setp.eq.s32 	%p13, %r4, 0;
	@%p13 bra 	$L__BB1_36;
	ld.shared.u32 	%r977, [%r9+40];
	ld.shared.u32 	%r978, [%r15+2560];
	add.s32 	%r979, %r978, %r977;
	min.s32 	%r1882, %r1878, %r979;
	ld.shared.u32 	%r980, [%r15+2688];
	add.s32 	%r981, %r980, %r977;
	min.s32 	%r1883, %r1879, %r981;
	ld.shared.u32 	%r982, [%r9+8232];
	add.s32 	%r983, %r978, %r982;
	min.s32 	%r1884, %r1880, %r983;
	add.s32 	%r984, %r980, %r982;
	min.s32 	%r1885, %r1881, %r984;
	bra.uni 	$L__BB1_37;
$L__BB1_36:
	ld.shared.u32 	%r985, [%r8+40];
	ld.shared.u32 	%r986, [%r14+2560];
	add.s32 	%r987, %r986, %r985;
	min.s32 	%r1882, %r1878, %r987;
	ld.shared.u32 	%r988, [%r14+2688];
	add.s32 	%r989, %r988, %r985;
	min.s32 	%r1883, %r1879, %r989;
	ld.shared.u32 	%r990, [%r8+8232];
	add.s32 	%r991, %r986, %r990;
	min.s32 	%r1884, %r1880, %r991;
	add.s32 	%r992, %r988, %r990;
	min.s32 	%r1885, %r1881, %r992;
$L__BB1_37:
	setp.eq.s32 	%p14, %r4, 0;
	@%p14 bra 	$L__BB1_39;
	ld.shared.u32 	%r993, [%r9+44];
	ld.shared.u32 	%r994, [%r15+2816];
	add.s32 	%r995, %r994, %r993;
	min.s32 	%r1886, %r1882, %r995;
	ld.shared.u32 	%r996, [%r15+2944];
	add.s32 	%r997, %r996, %r993;
	min.s32 	%r1887, %r1883, %r997;
	ld.shared.u32 	%r998, [%r9+8236];
	add.s32 	%r999, %r994, %r998;
	min.s32 	%r1888, %r1884, %r999;
	add.s32 	%r1000, %r996, %r998;
	min.s32 	%r1889, %r1885, %r1000;
	bra.uni 	$L__BB1_40;
$L__BB1_39:
	ld.shared.u32 	%r1001, [%r8+44];
	ld.shared.u32 	%r1002, [%r14+2816];
	add.s32 	%r1003, %r1002, %r1001;
	min.s32 	%r1886, %r1882, %r1003;
	ld.shared.u32 	%r1004, [%r14+2944];
	add.s32 	%r1005, %r1004, %r1001;
	min.s32 	%r1887, %r1883, %r1005;
	ld.shared.u32 	%r1006, [%r8+8236];
	add.s32 	%r1007, %r1002, %r1006;
	min.s32 	%r1888, %r1884, %r1007;
	add.s32 	%r1008, %r1004, %r1006;
	min.s32 	%r1889, %r1885, %r1008;
$L__BB1_40:
	setp.eq.s32 	%p15, %r4, 0;
	@%p15 bra 	$L__BB1_42;
	ld.shared.u32 	%r1009, [%r9+48];
	ld.shared.u32 	%r1010, [%r15+3072];
	add.s32 	%r1011, %r1010, %r1009;
	min.s32 	%r1890, %r1886, %r1011;
	ld.shared.u32 	%r1012, [%r15+3200];
	add.s32 	%r1013, %r1012, %r1009;
	min.s32 	%r1891, %r1887, %r1013;
	ld.shared.u32 	%r1014, [%r9+8240];
	add.s32 	%r1015, %r1010, %r1014;
	min.s32 	%r1892, %r1888, %r1015;
	add.s32 	%r1016, %r1012, %r1014;
	min.s32 	%r1893, %r1889, %r1016;
	bra.uni 	$L__BB1_43;
$L__BB1_42:
	ld.shared.u32 	%r1017, [%r8+48];
	ld.shared.u32 	%r1018, [%r14+3072];
	add.s32 	%r1019, %r1018, %r1017;
	min.s32 	%r1890, %r1886, %r1019;
	ld.shared.u32 	%r1020, [%r14+3200];
	add.s32 	%r1021, %r1020, %r1017;
	min.s32 	%r1891, %r1887, %r1021;
	ld.shared.u32 	%r1022, [%r8+8240];
	add.s32 	%r1023, %r1018, %r1022;
	min.s32 	%r1892, %r1888, %r1023;
	add.s32 	%r1024, %r1020, %r1022;
	min.s32 	%r1893, %r1889, %r1024;
$L__BB1_43:
	setp.eq.s32 	%p16, %r4, 0;
	@%p16 bra 	$L__BB1_45;
	ld.shared.u32 	%r1025, [%r9+52];
	ld.shared.u32 	%r1026, [%r15+3328];
	add.s32 	%r1027, %r1026, %r1025;
	min.s32 	%r1894, %r1890, %r1027;
	ld.shared.u32 	%r1028, [%r15+3456];
	add.s32 	%r1029, %r1028, %r1025;
	min.s32 	%r1895, %r1891, %r1029;
	ld.shared.u32 	%r1030, [%r9+8244];
	add.s32 	%r1031, %r1026, %r1030;
	min.s32 	%r1896, %r1892, %r1031;
	add.s32 	%r1032, %r1028, %r1030;
	min.s32 	%r1897, %r1893, %r1032;
	bra.uni 	$L__BB1_46;
$L__BB1_45:
	ld.shared.u32 	%r1033, [%r8+52];
	ld.shared.u32 	%r1034, [%r14+3328];
	add.s32 	%r1035, %r1034, %r1033;
	min.s32 	%r1894, %r1890, %r1035;
	ld.shared.u32 	%r1036, [%r14+3456];
	add.s32 	%r1037, %r1036, %r1033;
	min.s32 	%r1895, %r1891, %r1037;
	ld.shared.u32 	%r1038, [%r8+8244];
	add.s32 	%r1039, %r1034, %r1038;
	min.s32 	%r1896, %r1892, %r1039;
	add.s32 	%r1040, %r1036, %r1038;
	min.s32 	%r1897, %r1893, %r1040;
$L__BB1_46:
	setp.eq.s32 	%p17, %r4, 0;
	@%p17 bra 	$L__BB1_48;
	ld.shared.u32 	%r1041, [%r9+56];
	ld.shared.u32 	%r1042, [%r15+3584];
	add.s32 	%r1043, %r1042, %r1041;
	min.s32 	%r1898, %r1894, %r1043;
	ld.shared.u32 	%r1044, [%r15+3712];
	add.s32 	%r1045, %r1044, %r1041;
	min.s32 	%r1899, %r1895, %r1045;
	ld.shared.u32 	%r1046, [%r9+8248];
	add.s32 	%r1047, %r1042, %r1046;
	min.s32 	%r1900, %r1896, %r1047;
	add.s32 	%r1048, %r1044, %r1046;
	min.s32 	%r1901, %r1897, %r1048;
	bra.uni 	$L__BB1_49;
$L__BB1_48:
	ld.shared.u32 	%r1049, [%r8+56];
	ld.shared.u32 	%r1050, [%r14+3584];
	add.s32 	%r1051, %r1050, %r1049;
	min.s32 	%r1898, %r1894, %r1051;
	ld.shared.u32 	%r1052, [%r14+3712];
	add.s32 	%r1053, %r1052, %r1049;
	min.s32 	%r1899, %r1895, %r1053;
	ld.shared.u32 	%r1054, [%r8+8248];
	add.s32 	%r1055, %r1050, %r1054;
	min.s32 	%r1900, %r1896, %r1055;
	add.s32 	%r1056, %r1052, %r1054;
	min.s32 	%r1901, %r1897, %r1056;
$L__BB1_49:
	setp.eq.s32 	%p18, %r4, 0;
	@%p18 bra 	$L__BB1_51;
	ld.shared.u32 	%r1057, [%r9+60];
	ld.shared.u32 	%r1058, [%r15+3840];
	add.s32 	%r1059, %r1058, %r1057;
	min.s32 	%r1902, %r1898, %r1059;
	ld.shared.u32 	%r1060, [%r15+3968];
	add.s32 	%r1061, %r1060, %r1057;
	min.s32 	%r1903, %r1899, %r1061;
	ld.shared.u32 	%r1062, [%r9+8252];
	add.s32 	%r1063, %r1058, %r1062;
	min.s32 	%r1904, %r1900, %r1063;
	add.s32 	%r1064, %r1060, %r1062;
	min.s32 	%r1905, %r1901, %r1064;
	bra.uni 	$L__BB1_52;
$L__BB1_51:
	ld.shared.u32 	%r1065, [%r8+60];
	ld.shared.u32 	%r1066, [%r14+3840];
	add.s32 	%r1067, %r1066, %r1065;
	min.s32 	%r1902, %r1898, %r1067;
	ld.shared.u32 	%r1068, [%r14+3968];
	add.s32 	%r1069, %r1068, %r1065;
	min.s32 	%r1903, %r1899, %r1069;
	ld.shared.u32 	%r1070, [%r8+8252];
	add.s32 	%r1071, %r1066, %r1070;
	min.s32 	%r1904, %r1900, %r1071;
	add.s32 	%r1072, %r1068, %r1070;
	min.s32 	%r1905, %r1901, %r1072;
$L__BB1_52:
	setp.eq.s32 	%p19, %r4, 0;
	@%p19 bra 	$L__BB1_54;
	ld.shared.u32 	%r1073, [%r9+64];
	ld.shared.u32 	%r1074, [%r15+4096];
	add.s32 	%r1075, %r1074, %r1073;
	min.s32 	%r1906, %r1902, %r1075;
	ld.shared.u32 	%r1076, [%r15+4224];
	add.s32 	%r1077, %r1076, %r1073;
	min.s32 	%r1907, %r1903, %r1077;
	ld.shared.u32 	%r1078, [%r9+8256];
	add.s32 	%r1079, %r1074, %r1078;
	min.s32 	%r1908, %r1904, %r1079;
	add.s32 	%r1080, %r1076, %r1078;
	min.s32 	%r1909, %r1905, %r1080;
	bra.uni 	$L__BB1_55;
$L__BB1_54:
	ld.shared.u32 	%r1081, [%r8+64];
	ld.shared.u32 	%r1082, [%r14+4096];
	add.s32 	%r1083, %r1082, %r1081;
	min.s32 	%r1906, %r1902, %r1083;
	ld.shared.u32 	%r1084, [%r14+4224];
	add.s32 	%r1085, %r1084, %r1081;
	min.s32 	%r1907, %r1903, %r1085;
	ld.shared.u32 	%r1086, [%r8+8256];
	add.s32 	%r1087, %r1082, %r1086;
	min.s32 	%r1908, %r1904, %r1087;
	add.s32 	%r1088, %r1084, %r1086;
	min.s32 	%r1909, %r1905, %r1088;
$L__BB1_55:
	setp.eq.s32 	%p20, %r4, 0;
	@%p20 bra 	$L__BB1_57;
	ld.shared.u32 	%r1089, [%r9+68];
	ld.shared.u32 	%r1090, [%r15+4352];
	add.s32 	%r1091, %r1090, %r1089;
	min.s32 	%r1910, %r1906, %r1091;
	ld.shared.u32 	%r1092, [%r15+4480];
	add.s32 	%r1093, %r1092, %r1089;
	min.s32 	%r1911, %r1907, %r1093;
	ld.shared.u32 	%r1094, [%r9+8260];
	add.s32 	%r1095, %r1090, %r1094;
	min.s32 	%r1912, %r1908, %r1095;
	add.s32 	%r1096, %r1092, %r1094;
	min.s32 	%r1913, %r1909, %r1096;
	bra.uni 	$L__BB1_58;
$L__BB1_57:
	ld.shared.u32 	%r1097, [%r8+68];
	ld.shared.u32 	%r1098, [%r14+4352];
	add.s32 	%r1099, %r1098, %r1097;
	min.s32 	%r1910, %r1906, %r1099;
	ld.shared.u32 	%r1100, [%r14+4480];
	add.s32 	%r1101, %r1100, %r1097;
	min.s32 	%r1911, %r1907, %r1101;
	ld.shared.u32 	%r1102, [%r8+8260];
	add.s32 	%r1103, %r1098, %r1102;
	min.s32 	%r1912, %r1908, %r1103;
	add.s32 	%r1104, %r1100, %r1102;
	min.s32 	%r1913, %r1909, %r1104;
$L__BB1_58:
	setp.eq.s32 	%p21, %r4, 0;
	@%p21 bra 	$L__BB1_60;
	ld.shared.u32 	%r1105, [%r9+72];
	ld.shared.u32 	%r1106, [%r15+4608];
	add.s32 	%r1107, %r1106, %r1105;
	min.s32 	%r1914, %r1910, %r1107;
	ld.shared.u32 	%r1108, [%r15+4736];
	add.s32 	%r1109, %r1108, %r1105;
	min.s32 	%r1915, %r1911, %r1109;
	ld.shared.u32 	%r1110, [%r9+8264];
	add.s32 	%r1111, %r1106, %r1110;
	min.s32 	%r1916, %r1912, %r1111;
	add.s32 	%r1112, %r1108, %r1110;
	min.s32 	%r1917, %r1913, %r1112;
	bra.uni 	$L__BB1_61;
$L__BB1_60:
	ld.shared.u32 	%r1113, [%r8+72];
	ld.shared.u32 	%r1114, [%r14+4608];
	add.s32 	%r1115, %r1114, %r1113;
	min.s32 	%r1914, %r1910, %r1115;
	ld.shared.u32 	%r1116, [%r14+4736];
	add.s32 	%r1117, %r1116, %r1113;
	min.s32 	%r1915, %r1911, %r1117;
	ld.shared.u32 	%r1118, [%r8+8264];
	add.s32 	%r1119, %r1114, %r1118;
	min.s32 	%r1916, %r1912, %r1119;
	add.s32 	%r1120, %r1116, %r1118;
	min.s32 	%r1917, %r1913, %r1120;
$L__BB1_61:
	setp.eq.s32 	%p22, %r4, 0;
	@%p22 bra 	$L__BB1_63;
	ld.shared.u32 	%r1121, [%r9+76];
	ld.shared.u32 	%r1122, [%r15+4864];
	add.s32 	%r1123, %r1122, %r1121;
	min.s32 	%r1918, %r1914, %r1123;
	ld.shared.u32 	%r1124, [%r15+4992];
	add.s32 	%r1125, %r1124, %r1121;
	min.s32 	%r1919, %r1915, %r1125;
	ld.shared.u32 	%r1126, [%r9+8268];
	add.s32 	%r1127, %r1122, %r1126;
	min.s32 	%r1920, %r1916, %r1127;
	add.s32 	%r1128, %r1124, %r1126;
	min.s32 	%r1921, %r1917, %r1128;
	bra.uni 	$L__BB1_64;
$L__BB1_63:
	ld.shared.u32 	%r1129, [%r8+76];
	ld.shared.u32 	%r1130, [%r14+4864];
	add.s32 	%r1131, %r1130, %r1129;
	min.s32 	%r1918, %r1914, %r1131;
	ld.shared.u32 	%r1132, [%r14+4992];
	add.s32 	%r1133, %r1132, %r1129;
	min.s32 	%r1919, %r1915, %r1133;
	ld.shared.u32 	%r1134, [%r8+8268];
	add.s32 	%r1135, %r1130, %r1134;
	min.s32 	%r1920, %r1916, %r1135;
	add.s32 	%r1136, %r1132, %r1134;
	min.s32 	%r1921, %r1917, %r1136;
$L__BB1_64:
	setp.eq.s32 	%p23, %r4, 0;
	@%p23 bra 	$L__BB1_66;
	ld.shared.u32 	%r1137, [%r9+80];
	ld.shared.u32 	%r1138, [%r15+5120];
	add.s32 	%r1139, %r1138, %r1137;
	min.s32 	%r1922, %r1918, %r1139;
	ld.shared.u32 	%r1140, [%r15+5248];
	add.s32 	%r1141, %r1140, %r1137;
	min.s32 	%r1923, %r1919, %r1141;
	ld.shared.u32 	%r1142, [%r9+8272];
	add.s32 	%r1143, %r1138, %r1142;
	min.s32 	%r1924, %r1920, %r1143;
	add.s32 	%r1144, %r1140, %r1142;
	min.s32 	%r1925, %r1921, %r1144;
	bra.uni 	$L__BB1_67;
$L__BB1_66:
	ld.shared.u32 	%r1145, [%r8+80];
	ld.shared.u32 	%r1146, [%r14+5120];
	add.s32 	%r1147, %r1146, %r1145;
	min.s32 	%r1922, %r1918, %r1147;
	ld.shared.u32 	%r1148, [%r14+5248];
	add.s32 	%r1149, %r1148, %r1145;
	min.s32 	%r1923, %r1919, %r1149;
	ld.shared.u32 	%r1150, [%r8+8272];
	add.s32 	%r1151, %r1146, %r1150;
	min.s32 	%r1924, %r1920, %r1151;
	add.s32 	%r1152, %r1148, %r1150;
	min.s32 	%r1925, %r1921, %r1152;
$L__BB1_67:
	setp.eq.s32 	%p24, %r4, 0;
	@%p24 bra 	$L__BB1_69;
	ld.shared.u32 	%r1153, [%r9+84];
	ld.shared.u32 	%r1154, [%r15+5376];
	add.s32 	%r1155, %r1154, %r1153;
	min.s32 	%r1926, %r1922, %r1155;
	ld.shared.u32 	%r1156, [%r15+5504];
	add.s32 	%r1157, %r1156, %r1153;
	min.s32 	%r1927, %r1923, %r1157;
	ld.shared.u32 	%r1158, [%r9+8276];
	add.s32 	%r1159, %r1154, %r1158;
	min.s32 	%r1928, %r1924, %r1159;
	add.s32 	%r1160, %r1156, %r1158;
	min.s32 	%r1929, %r1925, %r1160;
	bra.uni 	$L__BB1_70;
$L__BB1_69:
	ld.shared.u32 	%r1161, [%r8+84];
	ld.shared.u32 	%r1162, [%r14+5376];
	add.s32 	%r1163, %r1162, %r1161;
	min.s32 	%r1926, %r1922, %r1163;
	ld.shared.u32 	%r1164, [%r14+5504];
	add.s32 	%r1165, %r1164, %r1161;
	min.s32 	%r1927, %r1923, %r1165;
	ld.shared.u32 	%r1166, [%r8+8276];
	add.s32 	%r1167, %r1162, %r1166;
	min.s32 	%r1928, %r1924, %r1167;
	add.s32 	%r1168, %r1164, %r1166;
	min.s32 	%r1929, %r1925, %r1168;
$L__BB1_70:
	setp.eq.s32 	%p25, %r4, 0;
	@%p25 bra 	$L__BB1_72;
	ld.shared.u32 	%r1169, [%r9+88];
	ld.shared.u32 	%r1170, [%r15+5632];
	add.s32 	%r1171, %r1170, %r1169;
	min.s32 	%r1930, %r1926, %r1171;
	ld.shared.u32 	%r1172, [%r15+5760];
	add.s32 	%r1173, %r1172, %r1169;
	min.s32 	%r1931, %r1927, %r1173;
	ld.shared.u32 	%r1174, [%r9+8280];
	add.s32 	%r1175, %r1170, %r1174;
	min.s32 	%r1932, %r1928, %r1175;
	add.s32 	%r1176, %r1172, %r1174;
	min.s32 	%r1933, %r1929, %r1176;
	bra.uni 	$L__BB1_73;
$L__BB1_72:
	ld.shared.u32 	%r1177, [%r8+88];
	ld.shared.u32 	%r1178, [%r14+5632];
	add.s32 	%r1179, %r1178, %r1177;
	min.s32 	%r1930, %r1926, %r1179;
	ld.shared.u32 	%r1180, [%r14+5760];
	add.s32 	%r1181, %r1180, %r1177;
	min.s32 	%r1931, %r1927, %r1181;
	ld.shared.u32 	%r1182, [%r8+8280];
	add.s32 	%r1183, %r1178, %r1182;
	min.s32 	%r1932, %r1928, %r1183;
	add.s32 	%r1184, %r1180, %r1182;
	min.s32 	%r1933, %r1929, %r1184;
$L__BB1_73:
	setp.eq.s32 	%p26, %r4, 0;
	@%p26 bra 	$L__BB1_75;
	ld.shared.u32 	%r1185, [%r9+92];
	ld.shared.u32 	%r1186, [%r15+5888];
	add.s32 	%r1187, %r1186, %r1185;
	min.s32 	%r1934, %r1930, %r1187;
	ld.shared.u32 	%r1188, [%r15+6016];
	add.s32 	%r1189, %r1188, %r1185;
	min.s32 	%r1935, %r1931, %r1189;
	ld.shared.u32 	%r1190, [%r9+8284];
	add.s32 	%r1191, %r1186, %r1190;
	min.s32 	%r1936, %r1932, %r1191;
	add.s32 	%r1192, %r1188, %r1190;
	min.s32 	%r1937, %r1933, %r1192;
	bra.uni 	$L__BB1_76;
$L__BB1_75:
	ld.shared.u32 	%r1193, [%r8+92];
	ld.shared.u32 	%r1194, [%r14+5888];
	add.s32 	%r1195, %r1194, %r1193;
	min.s32 	%r1934, %r1930, %r1195;
	ld.shared.u32 	%r1196, [%r14+6016];
	add.s32 	%r1197, %r1196, %r1193;
	min.s32 	%r1935, %r1931, %r1197;
	ld.shared.u32 	%r1198, [%r8+8284];
	add.s32 	%r1199, %r1194, %r1198;
	min.s32 	%r1936, %r1932, %r1199;
	add.s32 	%r1200, %r1196, %r1198;
	min.s32 	%r1937, %r1933, %r1200;
$L__BB1_76:
	setp.eq.s32 	%p27, %r4, 0;
	@%p27 bra 	$L__BB1_78;
	ld.shared.u32 	%r1201, [%r9+96];
	ld.shared.u32 	%r1202, [%r15+6144];
	add.s32 	%r1203, %r1202, %r1201;
	min.s32 	%r1938, %r1934, %r1203;
	ld.shared.u32 	%r1204, [%r15+6272];
	add.s32 	%r1205, %r1204, %r1201;
	min.s32 	%r1939, %r1935, %r1205;
	ld.shared.u32 	%r1206, [%r9+8288];
	add.s32 	%r1207, %r1202, %r1206;
	min.s32 	%r1940, %r1936, %r1207;
	add.s32 	%r1208, %r1204, %r1206;
	min.s32 	%r1941, %r1937, %r1208;
	bra.uni 	$L__BB1_79;
$L__BB1_78:
	ld.shared.u32 	%r1209, [%r8+96];
	ld.shared.u32 	%r1210, [%r14+6144];
	add.s32 	%r1211, %r1210, %r1209;
	min.s32 	%r1938, %r1934, %r1211;
	ld.shared.u32 	%r1212, [%r14+6272];
	add.s32 	%r1213, %r1212, %r1209;
	min.s32 	%r1939, %r1935, %r1213;
	ld.shared.u32 	%r1214, [%r8+8288];
	add.s32 	%r1215, %r1210, %r1214;
	min.s32 	%r1940, %r1936, %r1215;
	add.s32 	%r1216, %r1212, %r1214;
	min.s32 	%r1941, %r1937, %r1216;
$L__BB1_79:
	setp.eq.s32 	%p28, %r4, 0;
	@%p28 bra 	$L__BB1_81;
	ld.shared.u32 	%r1217, [%r9+100];
	ld.shared.u32 	%r1218, [%r15+6400];
	add.s32 	%r1219, %r1218, %r1217;
	min.s32 	%r1942, %r1938, %r1219;
	ld.shared.u32 	%r1220, [%r15+6528];
	add.s32 	%r1221, %r1220, %r1217;
	min.s32 	%r1943, %r1939, %r1221;
	ld.shared.u32 	%r1222, [%r9+8292];
	add.s32 	%r1223, %r1218, %r1222;
	min.s32 	%r1944, %r1940, %r1223;
	add.s32 	%r1224, %r1220, %r1222;
	min.s32 	%r1945, %r1941, %r1224;
	bra.uni 	$L__BB1_82;
$L__BB1_81:
	ld.shared.u32 	%r1225, [%r8+100];
	ld.shared.u32 	%r1226, [%r14+6400];
	add.s32 	%r1227, %r1226, %r1225;
	min.s32 	%r1942, %r1938, %r1227;
	ld.shared.u32 	%r1228, [%r14+6528];
	add.s32 	%r1229, %r1228, %r1225;
	min.s32 	%r1943, %r1939, %r1229;
	ld.shared.u32 	%r1230, [%r8+8292];
	add.s32 	%r1231, %r1226, %r1230;
	min.s32 	%r1944, %r1940, %r1231;
	add.s32 	%r1232, %r1228, %r1230;
	min.s32 	%r1945, %r1941, %r1232;
$L__BB1_82:
	setp.eq.s32 	%p29, %r4, 0;
	@%p29 bra 	$L__BB1_84;
	ld.shared.u32 	%r1233, [%r9+104];
	ld.shared.u32 	%r1234, [%r15+6656];
	add.s32 	%r1235, %r1234, %r1233;
	min.s32 	%r1946, %r1942, %r1235;
	ld.shared.u32 	%r1236, [%r15+6784];
	add.s32 	%r1237, %r1236, %r1233;
	min.s32 	%r1947, %r1943, %r1237;
	ld.shared.u32 	%r1238, [%r9+8296];
	add.s32 	%r1239, %r1234, %r1238;
	min.s32 	%r1948, %r1944, %r1239;
	add.s32 	%r1240, %r1236, %r1238;
	min.s32 	%r1949, %r1945, %r1240;
	bra.uni 	$L__BB1_85;
$L__BB1_84:
	ld.shared.u32 	%r1241, [%r8+104];
	ld.shared.u32 	%r1242, [%r14+6656];
	add.s32 	%r1243, %r1242, %r1241;
	min.s32 	%r1946, %r1942, %r1243;
	ld.shared.u32 	%r1244, [%r14+6784];
	add.s32 	%r1245, %r1244, %r1241;
	min.s32 	%r1947, %r1943, %r1245;
	ld.shared.u32 	%r1246, [%r8+8296];
	add.s32 	%r1247, %r1242, %r1246;
	min.s32 	%r1948, %r1944, %r1247;
	add.s32 	%r1248, %r1244, %r1246;
	min.s32 	%r1949, %r1945, %r1248;
$L__BB1_85:
	setp.eq.s32 	%p30, %r4, 0;
	@%p30 bra 	$L__BB1_87;
	ld.shared.u32 	%r1249, [%r9+108];
	ld.shared.u32 	%r1250, [%r15+6912];
	add.s32 	%r1251, %r1250, %r1249;
	min.s32 	%r1950, %r1946, %r1251;
	ld.shared.u32 	%r1252, [%r15+7040];
	add.s32 	%r1253, %r1252, %r1249;
	min.s32 	%r1951, %r1947, %r1253;
	ld.shared.u32 	%r1254, [%r9+8300];
	add.s32 	%r1255, %r1250, %r1254;
	min.s32 	%r1952, %r1948, %r1255;
	add.s32 	%r1256, %r1252, %r1254;
	min.s32 	%r1953, %r1949, %r1256;
	bra.uni 	$L__BB1_88;
$L__BB1_87:
	ld.shared.u32 	%r1257, [%r8+108];
	ld.shared.u32 	%r1258, [%r14+6912];
	add.s32 	%r1259, %r1258, %r1257;
	min.s32 	%r1950, %r1946, %r1259;
	ld.shared.u32 	%r1260, [%r14+7040];
	add.s32 	%r1261, %r1260, %r1257;
	min.s32 	%r1951, %r1947, %r1261;
	ld.shared.u32 	%r1262, [%r8+8300];
	add.s32 	%r1263, %r1258, %r1262;
	min.s32 	%r1952, %r1948, %r1263;
	add.s32 	%r1264, %r1260, %r1262;
	min.s32 	%r1953, %r1949, %r1264;
$L__BB1_88:
	setp.eq.s32 	%p31, %r4, 0;
	@%p31 bra 	$L__BB1_90;
	ld.shared.u32 	%r1265, [%r9+112];
	ld.shared.u32 	%r1266, [%r15+7168];
	add.s32 	%r1267, %r1266, %r1265;
	min.s32 	%r1954, %r1950, %r1267;
	ld.shared.u32 	%r1268, [%r15+7296];
	add.s32 	%r1269, %r1268, %r1265;
	min.s32 	%r1955, %r1951, %r1269;
	ld.shared.u32 	%r1270, [%r9+8304];
	add.s32 	%r1271, %r1266, %r1270;
	min.s32 	%r1956, %r1952, %r1271;
	add.s32 	%r1272, %r1268, %r1270;
	min.s32 	%r1957, %r1953, %r1272;
	bra.uni 	$L__BB1_91;
$L__BB1_90:
	ld.shared.u32 	%r1273, [%r8+112];
	ld.shared.u32 	%r1274, [%r14+7168];
	add.s32 	%r1275, %r1274, %r1273;
	min.s32 	%r1954, %r1950, %r1275;
	ld.shared.u32 	%r1276, [%r14+7296];
	add.s32 	%r1277, %r1276, %r1273;
	min.s32 	%r1955, %r1951, %r1277;
	ld.shared.u32 	%r1278, [%r8+8304];
	add.s32 	%r1279, %r1274, %r1278;
	min.s32 	%r1956, %r1952, %r1279;
	add.s32 	%r1280, %r1276, %r1278;
	min.s32 	%r1957, %r1953, %r1280;
$L__BB1_91:
	setp.eq.s32 	%p32, %r4, 0;
	@%p32 bra 	$L__BB1_93;
	ld.shared.u32 	%r1281, [%r9+116];
	ld.shared.u32 	%r1282, [%r15+7424];
	add.s32 	%r1283, %r1282, %r1281;
	min.s32 	%r1958, %r1954, %r1283;
	ld.shared.u32 	%r1284, [%r15+7552];
	add.s32 	%r1285, %r1284, %r1281;
	min.s32 	%r1959, %r1955, %r1285;
	ld.shared.u32 	%r1286, [%r9+8308];
	add.s32 	%r1287, %r1282, %r1286;
	min.s32 	%r1960, %r1956, %r1287;
	add.s32 	%r1288, %r1284, %r1286;
	min.s32 	%r1961, %r1957, %r1288;
	bra.uni 	$L__BB1_94;
$L__BB1_93:
	ld.shared.u32 	%r1289, [%r8+116];
	ld.shared.u32 	%r1290, [%r14+7424];
	add.s32 	%r1291, %r1290, %r1289;
	min.s32 	%r1958, %r1954, %r1291;
	ld.shared.u32 	%r1292, [%r14+7552];
	add.s32 	%r1293, %r1292, %r1289;
	min.s32 	%r1959, %r1955, %r1293;
	ld.shared.u32 	%r1294, [%r8+8308];
	add.s32 	%r1295, %r1290, %r1294;
	min.s32 	%r1960, %r1956, %r1295;
	add.s32 	%r1296, %r1292, %r1294;
	min.s32 	%r1961, %r1957, %r1296;
$L__BB1_94:
	setp.eq.s32 	%p33, %r4, 0;
	@%p33 bra 	$L__BB1_96;
	ld.shared.u32 	%r1297, [%r9+120];
	ld.shared.u32 	%r1298, [%r15+7680];
	add.s32 	%r1299, %r1298, %r1297;
	min.s32 	%r1962, %r1958, %r1299;
	ld.shared.u32 	%r1300, [%r15+7808];
	add.s32 	%r1301, %r1300, %r1297;
	min.s32 	%r1963, %r1959, %r1301;
	ld.shared.u32 	%r1302, [%r9+8312];
	add.s32 	%r1303, %r1298, %r1302;
	min.s32 	%r1964, %r1960, %r1303;
	add.s32 	%r1304, %r1300, %r1302;
	min.s32 	%r1965, %r1961, %r1304;
	bra.uni 	$L__BB1_97;
$L__BB1_96:
	ld.shared.u32 	%r1305, [%r8+120];
	ld.shared.u32 	%r1306, [%r14+7680];
	add.s32 	%r1307, %r1306, %r1305;
	min.s32 	%r1962, %r1958, %r1307;
	ld.shared.u32 	%r1308, [%r14+7808];
	add.s32 	%r1309, %r1308, %r1305;
	min.s32 	%r1963, %r1959, %r1309;
	ld.shared.u32 	%r1310, [%r8+8312];
	add.s32 	%r1311, %r1306, %r1310;
	min.s32 	%r1964, %r1960, %r1311;
	add.s32 	%r1312, %r1308, %r1310;
	min.s32 	%r1965, %r1961, %r1312;
$L__BB1_97:
	setp.eq.s32 	%p34, %r4, 0;
	@%p34 bra 	$L__BB1_99;
	ld.shared.u32 	%r1313, [%r9+124];
	ld.shared.u32 	%r1314, [%r15+7936];
	add.s32 	%r1315, %r1314, %r1313;
	min.s32 	%r1966, %r1962, %r1315;
	ld.shared.u32 	%r1316, [%r15+8064];
	add.s32 	%r1317, %r1316, %r1313;
	min.s32 	%r1967, %r1963, %r1317;
	ld.shared.u32 	%r1318, [%r9+8316];
	add.s32 	%r1319, %r1314, %r1318;
	min.s32 	%r1968, %r1964, %r1319;
	add.s32 	%r1320, %r1316, %r1318;
	min.s32 	%r1969, %r1965, %r1320;
	bra.uni 	$L__BB1_100;
$L__BB1_99:
	ld.shared.u32 	%r1321, [%r8+124];
	ld.shared.u32 	%r1322, [%r14+7936];
	add.s32 	%r1323, %r1322, %r1321;
	min.s32 	%r1966, %r1962, %r1323;
	ld.shared.u32 	%r1324, [%r14+8064];
	add.s32 	%r1325, %r1324, %r1321;
	min.s32 	%r1967, %r1963, %r1325;
	ld.shared.u32 	%r1326, [%r8+8316];
	add.s32 	%r1327, %r1322, %r1326;
	min.s32 	%r1968, %r1964, %r1327;
	add.s32 	%r1328, %r1324, %r1326;
	min.s32 	%r1969, %r1965, %r1328;
$L__BB1_100:
	setp.eq.s32 	%p35, %r4, 0;
	@%p35 bra 	$L__BB1_102;
	ld.shared.u32 	%r1329, [%r9+128];
	ld.shared.u32 	%r1330, [%r15+8192];
	add.s32 	%r1331, %r1330, %r1329;
	min.s32 	%r1970, %r1966, %r1331;
	ld.shared.u32 	%r1332, [%r15+8320];
	add.s32 	%r1333, %r1332, %r1329;
	min.s32 	%r1971, %r1967, %r1333;
	ld.shared.u32 	%r1334, [%r9+8320];
	add.s32 	%r1335, %r1330, %r1334;
	min.s32 	%r1972, %r1968, %r1335;
	add.s32 	%r1336, %r1332, %r1334;
	min.s32 	%r1973, %r1969, %r1336;
	bra.uni 	$L__BB1_103;
$L__BB1_102:
	ld.shared.u32 	%r1337, [%r8+128];
	ld.shared.u32 	%r1338, [%r14+8192];
	add.s32 	%r1339, %r1338, %r1337;
	min.s32 	%r1970, %r1966, %r1339;
	ld.shared.u32 	%r1340, [%r14+8320];
	add.s32 	%r1341, %r1340, %r1337;
	min.s32 	%r1971, %r1967, %r1341;
	ld.shared.u32 	%r1342, [%r8+8320];
	add.s32 	%r1343, %r1338, %r1342;
	min.s32 	%r1972, %r1968, %r1343;
	add.s32 	%r1344, %r1340, %r1342;
	min.s32 	%r1973, %r1969, %r1344;
$L__BB1_103:
	setp.eq.s32 	%p36, %r4, 0;
	@%p36 bra 	$L__BB1_105;
	ld.shared.u32 	%r1345, [%r9+132];
	ld.shared.u32 	%r1346, [%r15+8448];
	add.s32 	%r1347, %r1346, %r1345;
	min.s32 	%r1974, %r1970, %r1347;
	ld.shared.u32 	%r1348, [%r15+8576];
	add.s32 	%r1349, %r1348, %r1345;
	min.s32 	%r1975, %r1971, %r1349;
	ld.shared.u32 	%r1350, [%r9+8324];
	add.s32 	%r1351, %r1346, %r1350;
	min.s32 	%r1976, %r1972, %r1351;
	add.s32 	%r1352, %r1348, %r1350;
	min.s32 	%r1977, %r1973, %r1352;
	bra.uni 	$L__BB1_106;
$L__BB1_105:
	ld.shared.u32 	%r1353, [%r8+132];
	ld.shared.u32 	%r1354, [%r14+8448];
	add.s32 	%r1355, %r1354, %r1353;
	min.s32 	%r1974, %r1970, %r1355;
	ld.shared.u32 	%r1356, [%r14+8576];
	add.s32 	%r1357, %r1356, %r1353;
	min.s32 	%r1975, %r1971, %r1357;
	ld.shared.u32 	%r1358, [%r8+8324];
	add.s32 	%r1359, %r1354, %r1358;
	min.s32 	%r1976, %r1972, %r1359;
	add.s32 	%r1360, %r1356, %r1358;
	min.s32 	%r1977, %r1973, %r1360;
$L__BB1_106:
	setp.eq.s32 	%p37, %r4, 0;
	@%p37 bra 	$L__BB1_108;
	ld.shared.u32 	%r1361, [%r9+136];
	ld.shared.u32 	%r1362, [%r15+8704];
	add.s32 	%r1363, %r1362, %r1361;
	min.s32 	%r1978, %r1974, %r1363;
	ld.shared.u32 	%r1364, [%r15+8832];
	add.s32 	%r1365, %r1364, %r1361;
	min.s32 	%r1979, %r1975, %r1365;
	ld.shared.u32 	%r1366, [%r9+8328];
	add.s32 	%r1367, %r1362, %r1366;
	min.s32 	%r1980, %r1976, %r1367;
	add.s32 	%r1368, %r1364, %r1366;
	min.s32 	%r1981, %r1977, %r1368;
	bra.uni 	$L__BB1_109;
$L__BB1_108:
	ld.shared.u32 	%r1369, [%r8+136];
	ld.shared.u32 	%r1370, [%r14+8704];
	add.s32 	%r1371, %r1370, %r1369;
	min.s32 	%r1978, %r1974, %r1371;
	ld.shared.u32 	%r1372, [%r14+8832];
	add.s32 	%r1373, %r1372, %r1369;
	min.s32 	%r1979, %r1975, %r1373;
	ld.shared.u32 	%r1374, [%r8+8328];
	add.s32 	%r1375, %r1370, %r1374;
	min.s32 	%r1980, %r1976, %r1375;
	add.s32 	%r1376, %r1372, %r1374;
	min.s32 	%r1981, %r1977, %r1376;
$L__BB1_109:
	setp.eq.s32 	%p38, %r4, 0;
	@%p38 bra 	$L__BB1_111;
	ld.shared.u32 	%r1377, [%r9+140];
	ld.shared.u32 	%r1378, [%r15+8960];
	add.s32 	%r1379, %r1378, %r1377;
	min.s32 	%r1982, %r1978, %r1379;
	ld.shared.u32 	%r1380, [%r15+9088];
	add.s32 	%r1381, %r1380, %r1377;
	min.s32 	%r1983, %r1979, %r1381;
	ld.shared.u32 	%r1382, [%r9+8332];
	add.s32 	%r1383, %r1378, %r1382;
	min.s32 	%r1984, %r1980, %r1383;
	add.s32 	%r1384, %r1380, %r1382;
	min.s32 	%r1985, %r1981, %r1384;
	bra.uni 	$L__BB1_112;
$L__BB1_111:
	ld.shared.u32 	%r1385, [%r8+140];
	ld.shared.u32 	%r1386, [%r14+8960];
	add.s32 	%r1387, %r1386, %r1385;
	min.s32 	%r1982, %r1978, %r1387;
	ld.shared.u32 	%r1388, [%r14+9088];
	add.s32 	%r1389, %r1388, %r1385;
	min.s32 	%r1983, %r1979, %r1389;
	ld.shared.u32 	%r1390, [%r8+8332];
	add.s32 	%r1391, %r1386, %r1390;
	min.s32 	%r1984, %r1980, %r1391;
	add.s32 	%r1392, %r1388, %r1390;
	min.s32 	%r1985, %r1981, %r1392;
$L__BB1_112:
	setp.eq.s32 	%p39, %r4, 0;
	@%p39 bra 	$L__BB1_114;
	ld.shared.u32 	%r1393, [%r9+144];
	ld.shared.u32 	%r1394, [%r15+9216];
	add.s32 	%r1395, %r1394, %r1393;
	min.s32 	%r1986, %r1982, %r1395;
	ld.shared.u32 	%r1396, [%r15+9344];
	add.s32 	%r1397, %r1396, %r1393;
	min.s32 	%r1987, %r1983, %r1397;
	ld.shared.u32 	%r1398, [%r9+8336];
	add.s32 	%r1399, %r1394, %r1398;
	min.s32 	%r1988, %r1984, %r1399;
	add.s32 	%r1400, %r1396, %r1398;
	min.s32 	%r1989, %r1985, %r1400;
	bra.uni 	$L__BB1_115;
$L__BB1_114:
	ld.shared.u32 	%r1401, [%r8+144];
	ld.shared.u32 	%r1402, [%r14+9216];
	add.s32 	%r1403, %r1402, %r1401;
	min.s32 	%r1986, %r1982, %r1403;
	ld.shared.u32 	%r1404, [%r14+9344];
	add.s32 	%r1405, %r1404, %r1401;
	min.s32 	%r1987, %r1983, %r1405;
	ld.shared.u32 	%r1406, [%r8+8336];
	add.s32 	%r1407, %r1402, %r1406;
	min.s32 	%r1988, %r1984, %r1407;
	add.s32 	%r1408, %r1404, %r1406;
	min.s32 	%r1989, %r1985, %r1408;
$L__BB1_115:
	setp.eq.s32 	%p40, %r4, 0;
	@%p40 bra 	$L__BB1_117;
	ld.shared.u32 	%r1409, [%r9+148];
	ld.shared.u32 	%r1410, [%r15+9472];
	add.s32 	%r1411, %r1410, %r1409;
	min.s32 	%r1990, %r1986, %r1411;
	ld.shared.u32 	%r1412, [%r15+9600];
	add.s32 	%r1413, %r1412, %r1409;
	min.s32 	%r1991, %r1987, %r1413;
	ld.shared.u32 	%r1414, [%r9+8340];
	add.s32 	%r1415, %r1410, %r1414;
	min.s32 	%r1992, %r1988, %r1415;
	add.s32 	%r1416, %r1412, %r1414;
	min.s32 	%r1993, %r1989, %r1416;
	bra.uni 	$L__BB1_118;
$L__BB1_117:
	ld.shared.u32 	%r1417, [%r8+148];
	ld.shared.u32 	%r1418, [%r14+9472];
	add.s32 	%r1419, %r1418, %r1417;
	min.s32 	%r1990, %r1986, %r1419;
	ld.shared.u32 	%r1420, [%r14+9600];
	add.s32 	%r1421, %r1420, %r1417;
	min.s32 	%r1991, %r1987, %r1421;
	ld.shared.u32 	%r1422, [%r8+8340];
	add.s32 	%r1423, %r1418, %r1422;
	min.s32 	%r1992, %r1988, %r1423;
	add.s32 	%r1424, %r1420, %r1422;
	min.s32 	%r1993, %r1989, %r1424;
$L__BB1_118:
	setp.eq.s32 	%p41, %r4, 0;
	@%p41 bra 	$L__BB1_120;
	ld.shared.u32 	%r1425, [%r9+152];
	ld.shared.u32 	%r1426, [%r15+9728];
	add.s32 	%r1427, %r1426, %r1425;
	min.s32 	%r1994, %r1990, %r1427;
	ld.shared.u32 	%r1428, [%r15+9856];
	add.s32 	%r1429, %r1428, %r1425;
	min.s32 	%r1995, %r1991, %r1429;
	ld.shared.u32 	%r1430, [%r9+8344];
	add.s32 	%r1431, %r1426, %r1430;
	min.s32 	%r1996, %r1992, %r1431;
	add.s32 	%r1432, %r1428, %r1430;
	min.s32 	%r1997, %r1993, %r1432;
	bra.uni 	$L__BB1_121;
$L__BB1_120:
	ld.shared.u32 	%r1433, [%r8+152];
	ld.shared.u32 	%r1434, [%r14+9728];
	add.s32 	%r1435, %r1434, %r1433;
	min.s32 	%r1994, %r1990, %r1435;
	ld.shared.u32 	%r1436, [%r14+9856];
	add.s32 	%r1437, %r1436, %r1433;
	min.s32 	%r1995, %r1991, %r1437;
	ld.shared.u32 	%r1438, [%r8+8344];
	add.s32 	%r1439, %r1434, %r1438;
	min.s32 	%r1996, %r1992, %r1439;
	add.s32 	%r1440, %r1436, %r1438;
	min.s32 	%r1997, %r1993, %r1440;
$L__BB1_121:
	setp.eq.s32 	%p42, %r4, 0;
	@%p42 bra 	$L__BB1_123;
	ld.shared.u32 	%r1441, [%r9+156];
	ld.shared.u32 	%r1442, [%r15+9984];
	add.s32 	%r1443, %r1442, %r1441;
	min.s32 	%r1998, %r1994, %r1443;
	ld.shared.u32 	%r1444, [%r15+10112];
	add.s32 	%r1445, %r1444, %r1441;
	min.s32 	%r1999, %r1995, %r1445;
	ld.shared.u32 	%r1446, [%r9+8348];
	add.s32 	%r1447, %r1442, %r1446;
	min.s32 	%r2000, %r1996, %r1447;
	add.s32 	%r1448, %r1444, %r1446;
	min.s32 	%r2001, %r1997, %r1448;
	bra.uni 	$L__BB1_124;
$L__BB1_123:
	ld.shared.u32 	%r1449, [%r8+156];
	ld.shared.u32 	%r1450, [%r14+9984];
	add.s32 	%r1451, %r1450, %r1449;
	min.s32 	%r1998, %r1994, %r1451;
	ld.shared.u32 	%r1452, [%r14+10112];
	add.s32 	%r1453, %r1452, %r1449;
	min.s32 	%r1999, %r1995, %r1453;
	ld.shared.u32 	%r1454, [%r8+8348];
	add.s32 	%r1455, %r1450, %r1454;
	min.s32 	%r2000, %r1996, %r1455;
	add.s32 	%r1456, %r1452, %r1454;
	min.s32 	%r2001, %r1997, %r1456;
$L__BB1_124:
	setp.eq.s32 	%p43, %r4, 0;
	@%p43 bra 	$L__BB1_126;
	ld.shared.u32 	%r1457, [%r9+160];
	ld.shared.u32 	%r1458, [%r15+10240];
	add.s32 	%r1459, %r1458, %r1457;
	min.s32 	%r2002, %r1998, %r1459;
	ld.shared.u32 	%r1460, [%r15+10368];
	add.s32 	%r1461, %r1460, %r1457;
	min.s32 	%r2003, %r1999, %r1461;
	ld.shared.u32 	%r1462, [%r9+8352];
	add.s32 	%r1463, %r1458, %r1462;
	min.s32 	%r2004, %r2000, %r1463;
	add.s32 	%r1464, %r1460, %r1462;
	min.s32 	%r2005, %r2001, %r1464;
	bra.uni 	$L__BB1_127;
$L__BB1_126:
	ld.shared.u32 	%r1465, [%r8+160];
	ld.shared.u32 	%r1466, [%r14+10240];
	add.s32 	%r1467, %r1466, %r1465;
	min.s32 	%r2002, %r1998, %r1467;
	ld.shared.u32 	%r1468, [%r14+10368];
	add.s32 	%r1469, %r1468, %r1465;
	min.s32 	%r2003, %r1999, %r1469;
	ld.shared.u32 	%r1470, [%r8+8352];
	add.s32 	%r1471, %r1466, %r1470;
	min.s32 	%r2004, %r2000, %r1471;
	add.s32 	%r1472, %r1468, %r1470;
	min.s32 	%r2005, %r2001, %r1472;
$L__BB1_127:
	setp.eq.s32 	%p44, %r4, 0;
	@%p44 bra 	$L__BB1_129;
	ld.shared.u32 	%r1473, [%r9+164];
	ld.shared.u32 	%r1474, [%r15+10496];
	add.s32 	%r1475, %r1474, %r1473;
	min.s32 	%r2006, %r2002, %r1475;
	ld.shared.u32 	%r1476, [%r15+10624];
	add.s32 	%r1477, %r1476, %r1473;
	min.s32 	%r2007, %r2003, %r1477;
	ld.shared.u32 	%r1478, [%r9+8356];
	add.s32 	%r1479, %r1474, %r1478;
	min.s32 	%r2008, %r2004, %r1479;
	add.s32 	%r1480, %r1476, %r1478;
	min.s32 	%r2009, %r2005, %r1480;
	bra.uni 	$L__BB1_130;
$L__BB1_129:
	ld.shared.u32 	%r1481, [%r8+164];
	ld.shared.u32 	%r1482, [%r14+10496];
	add.s32 	%r1483, %r1482, %r1481;
	min.s32 	%r2006, %r2002, %r1483;
	ld.shared.u32 	%r1484, [%r14+10624];
	add.s32 	%r1485, %r1484, %r1481;
	min.s32 	%r2007, %r2003, %r1485;
	ld.shared.u32 	%r1486, [%r8+8356];
	add.s32 	%r1487, %r1482, %r1486;
	min.s32 	%r2008, %r2004, %r1487;
	add.s32 	%r1488, %r1484, %r1486;
	min.s32 	%r2009, %r2005, %r1488;
$L__BB1_130:
	setp.eq.s32 	%p45, %r4, 0;
	@%p45 bra 	$L__BB1_132;
	ld.shared.u32 	%r1489, [%r9+168];
	ld.shared.u32 	%r1490, [%r15+10752];
	add.s32 	%r1491, %r1490, %r1489;
	min.s32 	%r2010, %r2006, %r1491;
	ld.shared.u32 	%r1492, [%r15+10880];
	add.s32 	%r1493, %r1492, %r1489;
	min.s32 	%r2011, %r2007, %r1493;
	ld.shared.u32 	%r1494, [%r9+8360];
	add.s32 	%r1495, %r1490, %r1494;
	min.s32 	%r2012, %r2008, %r1495;
	add.s32 	%r1496, %r1492, %r1494;
	min.s32 	%r2013, %r2009, %r1496;
	bra.uni 	$L__BB1_133;
$L__BB1_132:
	ld.shared.u32 	%r1497, [%r8+168];
	ld.shared.u32 	%r1498, [%r14+10752];
	add.s32 	%r1499, %r1498, %r1497;
	min.s32 	%r2010, %r2006, %r1499;
	ld.shared.u32 	%r1500, [%r14+10880];
	add.s32 	%r1501, %r1500, %r1497;
	min.s32 	%r2011, %r2007, %r1501;
	ld.shared.u32 	%r1502, [%r8+8360];
	add.s32 	%r1503, %r1498, %r1502;
	min.s32 	%r2012, %r2008, %r1503;
	add.s32 	%r1504, %r1500, %r1502;
	min.s32 	%r2013, %r2009, %r1504;
$L__BB1_133:
	setp.eq.s32 	%p46, %r4, 0;
	@%p46 bra 	$L__BB1_135;
	ld.shared.u32 	%r1505, [%r9+172];
	ld.shared.u32 	%r1506, [%r15+11008];
	add.s32 	%r1507, %r1506, %r1505;
	min.s32 	%r2014, %r2010, %r1507;
	ld.shared.u32 	%r1508, [%r15+11136];
	add.s32 	%r1509, %r1508, %r1505;
	min.s32 	%r2015, %r2011, %r1509;
	ld.shared.u32 	%r1510, [%r9+8364];
	add.s32 	%r1511, %r1506, %r1510;
	min.s32 	%r2016, %r2012, %r1511;
	add.s32 	%r1512, %r1508, %r1510;
	min.s32 	%r2017, %r2013, %r1512;
	bra.uni 	$L__BB1_136;
$L__BB1_135:
	ld.shared.u32 	%r1513, [%r8+172];
	ld.shared.u32 	%r1514, [%r14+11008];
	add.s32 	%r1515, %r1514, %r1513;
	min.s32 	%r2014, %r2010, %r1515;
	ld.shared.u32 	%r1516, [%r14+11136];
	add.s32 	%r1517, %r1516, %r1513;
	min.s32 	%r2015, %r2011, %r1517;
	ld.shared.u32 	%r1518, [%r8+8364];
	add.s32 	%r1519, %r1514, %r1518;
	min.s32 	%r2016, %r2012, %r1519;
	add.s32 	%r1520, %r1516, %r1518;
	min.s32 	%r2017, %r2013, %r1520;
$L__BB1_136:
	setp.eq.s32 	%p47, %r4, 0;
	@%p47 bra 	$L__BB1_138;
	ld.shared.u32 	%r1521, [%r9+176];
	ld.shared.u32 	%r1522, [%r15+11264];
	add.s32 	%r1523, %r1522, %r1521;
	min.s32 	%r2018, %r2014, %r1523;
	ld.shared.u32 	%r1524, [%r15+11392];
	add.s32 	%r1525, %r1524, %r1521;
	min.s32 	%r2019, %r2015, %r1525;
	ld.shared.u32 	%r1526, [%r9+8368];
	add.s32 	%r1527, %r1522, %r1526;
	min.s32 	%r2020, %r2016, %r1527;
	add.s32 	%r1528, %r1524, %r1526;
	min.s32 	%r2021, %r2017, %r1528;
	bra.uni 	$L__BB1_139;
$L__BB1_138:
	ld.shared.u32 	%r1529, [%r8+176];
	ld.shared.u32 	%r1530, [%r14+11264];
	add.s32 	%r1531, %r1530, %r1529;
	min.s32 	%r2018, %r2014, %r1531;
	ld.shared.u32 	%r1532, [%r14+11392];
	add.s32 	%r1533, %r1532, %r1529;
	min.s32 	%r2019, %r2015, %r1533;
	ld.shared.u32 	%r1534, [%r8+8368];
	add.s32 	%r1535, %r1530, %r1534;
	min.s32 	%r2020, %r2016, %r1535;
	add.s32 	%r1536, %r1532, %r1534;
	min.s32 	%r2021, %r2017, %r1536;
$L__BB1_139:
	setp.eq.s32 	%p48, %r4, 0;
	@%p48 bra 	$L__BB1_141;
	ld.shared.u32 	%r1537, [%r9+180];
	ld.shared.u32 	%r1538, [%r15+11520];
	add.s32 	%r1539, %r1538, %r1537;
	min.s32 	%r2022, %r2018, %r1539;
	ld.shared.u32 	%r1540, [%r15+11648];
	add.s32 	%r1541, %r1540, %r1537;
	min.s32 	%r2023, %r2019, %r1541;
	ld.shared.u32 	%r1542, [%r9+8372];
	add.s32 	%r1543, %r1538, %r1542;
	min.s32 	%r2024, %r2020, %r1543;
	add.s32 	%r1544, %r1540, %r1542;
	min.s32 	%r2025, %r2021, %r1544;
	bra.uni 	$L__BB1_142;
$L__BB1_141:
	ld.shared.u32 	%r1545, [%r8+180];
	ld.shared.u32 	%r1546, [%r14+11520];
	add.s32 	%r1547, %r1546, %r1545;
	min.s32 	%r2022, %r2018, %r1547;
	ld.shared.u32 	%r1548, [%r14+11648];
	add.s32 	%r1549, %r1548, %r1545;
	min.s32 	%r2023, %r2019, %r1549;
	ld.shared.u32 	%r1550, [%r8+8372];
	add.s32 	%r1551, %r1546, %r1550;
	min.s32 	%r2024, %r2020, %r1551;
	add.s32 	%r1552, %r1548, %r1550;
	min.s32 	%r2025, %r2021, %r1552;
$L__BB1_142:
	setp.eq.s32 	%p49, %r4, 0;
	@%p49 bra 	$L__BB1_144;
	ld.shared.u32 	%r1553, [%r9+184];
	ld.shared.u32 	%r1554, [%r15+11776];
	add.s32 	%r1555, %r1554, %r1553;
	min.s32 	%r2026, %r2022, %r1555;
	ld.shared.u32 	%r1556, [%r15+11904];
	add.s32 	%r1557, %r1556, %r1553;
	min.s32 	%r2027, %r2023, %r1557;
	ld.shared.u32 	%r1558, [%r9+8376];
	add.s32 	%r1559, %r1554, %r1558;
	min.s32 	%r2028, %r2024, %r1559;
	add.s32 	%r1560, %r1556, %r1558;
	min.s32 	%r2029, %r2025, %r1560;
	bra.uni 	$L__BB1_145;
$L__BB1_144:
	ld.shared.u32 	%r1561, [%r8+184];
	ld.shared.u32 	%r1562, [%r14+11776];
	add.s32 	%r1563, %r1562, %r1561;
	min.s32 	%r2026, %r2022, %r1563;
	ld.shared.u32 	%r1564, [%r14+11904];
	add.s32 	%r1565, %r1564, %r1561;
	min.s32 	%r2027, %r2023, %r1565;
	ld.shared.u32 	%r1566, [%r8+8376];
	add.s32 	%r1567, %r1562, %r1566;
	min.s32 	%r2028, %r2024, %r1567;
	add.s32 	%r1568, %r1564, %r1566;
	min.s32 	%r2029, %r2025, %r1568;
$L__BB1_145:
	setp.eq.s32 	%p50, %r4, 0;
	@%p50 bra 	$L__BB1_147;
	ld.shared.u32 	%r1569, [%r9+188];
	ld.shared.u32 	%r1570, [%r15+12032];
	add.s32 	%r1571, %r1570, %r1569;
	min.s32 	%r2030, %r2026, %r1571;
	ld.shared.u32 	%r1572, [%r15+12160];
	add.s32 	%r1573, %r1572, %r1569;
	min.s32 	%r2031, %r2027, %r1573;
	ld.shared.u32 	%r1574, [%r9+8380];
	add.s32 	%r1575, %r1570, %r1574;
	min.s32 	%r2032, %r2028, %r1575;
	add.s32 	%r1576, %r1572, %r1574;
	min.s32 	%r2033, %r2029, %r1576;
	bra.uni 	$L__BB1_148;
$L__BB1_147:
	ld.shared.u32 	%r1577, [%r8+188];
	ld.shared.u32 	%r1578, [%r14+12032];
	add.s32 	%r1579, %r1578, %r1577;
	min.s32 	%r2030, %r2026, %r1579;
	ld.shared.u32 	%r1580, [%r14+12160];
	add.s32 	%r1581, %r1580, %r1577;
	min.s32 	%r2031, %r2027, %r1581;
	ld.shared.u32 	%r1582, [%r8+8380];
	add.s32 	%r1583, %r1578, %r1582;
	min.s32 	%r2032, %r2028, %r1583;
	add.s32 	%r1584, %r1580, %r1582;
	min.s32 	%r2033, %r2029, %r1584;
$L__BB1_148:
	setp.eq.s32 	%p51, %r4, 0;
	@%p51 bra 	$L__BB1_150;
	ld.shared.u32 	%r1585, [%r9+192];
	ld.shared.u32 	%r1586, [%r15+12288];
	add.s32 	%r1587, %r1586, %r1585;
	min.s32 	%r2034, %r2030, %r1587;
	ld.shared.u32 	%r1588, [%r15+12416];
	add.s32 	%r1589, %r1588, %r1585;
	min.s32 	%r2035, %r2031, %r1589;
	ld.shared.u32 	%r1590, [%r9+8384];
	add.s32 	%r1591, %r1586, %r1590;
	min.s32 	%r2036, %r2032, %r1591;
	add.s32 	%r1592, %r1588, %r1590;
	min.s32 	%r2037, %r2033, %r1592;
	bra.uni 	$L__BB1_151;
$L__BB1_150:
	ld.shared.u32 	%r1593, [%r8+192];
	ld.shared.u32 	%r1594, [%r14+12288];
	add.s32 	%r1595, %r1594, %r1593;
	min.s32 	%r2034, %r2030, %r1595;
	ld.shared.u32 	%r1596, [%r14+12416];
	add.s32 	%r1597, %r1596, %r1593;
	min.s32 	%r2035, %r2031, %r1597;
	ld.shared.u32 	%r1598, [%r8+8384];
	add.s32 	%r1599, %r1594, %r1598;
	min.s32 	%r2036, %r2032, %r1599;
	add.s32 	%r1600, %r1596, %r1598;
	min.s32 	%r2037, %r2033, %r1600;
$L__BB1_151:
	setp.eq.s32 	%p52, %r4, 0;
	@%p52 bra 	$L__BB1_153;
	ld.shared.u32 	%r1601, [%r9+196];
	ld.shared.u32 	%r1602, [%r15+12544];
	add.s32 	%r1603, %r1602, %r1601;
	min.s32 	%r2038, %r2034, %r1603;
	ld.shared.u32 	%r1604, [%r15+12672];
	add.s32 	%r1605, %r1604, %r1601;
	min.s32 	%r2039, %r2035, %r1605;
	ld.shared.u32 	%r1606, [%r9+8388];
	add.s32 	%r1607, %r1602, %r1606;
	min.s32 	%r2040, %r2036, %r1607;
	add.s32 	%r1608, %r1604, %r1606;
	min.s32 	%r2041, %r2037, %r1608;
	bra.uni 	$L__BB1_154;
$L__BB1_153:
	ld.shared.u32 	%r1609, [%r8+196];
	ld.shared.u32 	%r1610, [%r14+12544];
	add.s32 	%r1611, %r1610, %r1609;
	min.s32 	%r2038, %r2034, %r1611;
	ld.shared.u32 	%r1612, [%r14+12672];
	add.s32 	%r1613, %r1612, %r1609;
	min.s32 	%r2039, %r2035, %r1613;
	ld.shared.u32 	%r1614, [%r8+8388];
	add.s32 	%r1615, %r1610, %r1614;
	min.s32 	%r2040, %r2036, %r1615;
	add.s32 	%r1616, %r1612, %r1614;
	min.s32 	%r2041, %r2037, %r1616;
$L__BB1_154:
	setp.eq.s32 	%p53, %r4, 0;
	@%p53 bra 	$L__BB1_156;
	ld.shared.u32 	%r1617, [%r9+200];
	ld.shared.u32 	%r1618, [%r15+12800];
	add.s32 	%r1619, %r1618, %r1617;
	min.s32 	%r2042, %r2038, %r1619;
	ld.shared.u32 	%r1620, [%r15+12928];
	add.s32 	%r1621, %r1620, %r1617;
	min.s32 	%r2043, %r2039, %r1621;
	ld.shared.u32 	%r1622, [%r9+8392];
	add.s32 	%r1623, %r1618, %r1622;
	min.s32 	%r2044, %r2040, %r1623;
	add.s32 	%r1624, %r1620, %r1622;
	min.s32 	%r2045, %r2041, %r1624;
	bra.uni 	$L__BB1_157;
$L__BB1_156:
	ld.shared.u32 	%r1625, [%r8+200];
	ld.shared.u32 	%r1626, [%r14+12800];
	add.s32 	%r1627, %r1626, %r1625;
	min.s32 	%r2042, %r2038, %r1627;
	ld.shared.u32 	%r1628, [%r14+12928];
	add.s32 	%r1629, %r1628, %r1625;
	min.s32 	%r2043, %r2039, %r1629;
	ld.shared.u32 	%r1630, [%r8+8392];
	add.s32 	%r1631, %r1626, %r1630;
	min.s32 	%r2044, %r2040, %r1631;
	add.s32 	%r1632, %r1628, %r1630;
	min.s32 	%r2045, %r2041, %r1632;
$L__BB1_157:
	setp.eq.s32 	%p54, %r4, 0;
	@%p54 bra 	$L__BB1_159;
	ld.shared.u32 	%r1633, [%r9+204];
	ld.shared.u32 	%r1634, [%r15+13056];
	add.s32 	%r1635, %r1634, %r1633;
	min.s32 	%r2046, %r2042, %r1635;
	ld.shared.u32 	%r1636, [%r15+13184];
	add.s32 	%r1637, %r1636, %r1633;
	min.s32 	%r2047, %r2043, %r1637;
	ld.shared.u32 	%r1638, [%r9+8396];
	add.s32 	%r1639, %r1634, %r1638;
	min.s32 	%r2048, %r2044, %r1639;
	add.s32 	%r1640, %r1636, %r1638;
	min.s32 	%r2049, %r2045, %r1640;
	bra.uni 	$L__BB1_160;
$L__BB1_159:
	ld.shared.u32 	%r1641, [%r8+204];
	ld.shared.u32 	%r1642, [%r14+13056];
	add.s32 	%r1643, %r1642, %r1641;
	min.s32 	%r2046, %r2042, %r1643;
	ld.shared.u32 	%r1644, [%r14+13184];
	add.s32 	%r1645, %r1644, %r1641;
	min.s32 	%r2047, %r2043, %r1645;
	ld.shared.u32 	%r1646, [%r8+8396];
	add.s32 	%r1647, %r1642, %r1646;
	min.s32 	%r2048, %r2044, %r1647;
	add.s32 	%r1648, %r1644, %r1646;
	min.s32 	%r2049, %r2045, %r1648;
$L__BB1_160:
	setp.eq.s32 	%p55, %r4, 0;
	@%p55 bra 	$L__BB1_162;
	ld.shared.u32 	%r1649, [%r9+208];
	ld.shared.u32 	%r1650, [%r15+13312];
	add.s32 	%r1651, %r1650, %r1649;
	min.s32 	%r2050, %r2046, %r1651;
	ld.shared.u32 	%r1652, [%r15+13440];
	add.s32 	%r1653, %r1652, %r1649;
	min.s32 	%r2051, %r2047, %r1653;
	ld.shared.u32 	%r1654, [%r9+8400];
	add.s32 	%r1655, %r1650, %r1654;
	min.s32 	%r2052, %r2048, %r1655;
	add.s32 	%r1656, %r1652, %r1654;
	min.s32 	%r2053, %r2049, %r1656;
	bra.uni 	$L__BB1_163;
$L__BB1_162:
	ld.shared.u32 	%r1657, [%r8+208];
	ld.shared.u32 	%r1658, [%r14+13312];
	add.s32 	%r1659, %r1658, %r1657;
	min.s32 	%r2050, %r2046, %r1659;
	ld.shared.u32 	%r1660, [%r14+13440];
	add.s32 	%r1661, %r1660, %r1657;
	min.s32 	%r2051, %r2047, %r1661;
	ld.shared.u32 	%r1662, [%r8+8400];
	add.s32 	%r1663, %r1658, %r1662;
	min.s32 	%r2052, %r2048, %r1663;
	add.s32 	%r1664, %r1660, %r1662;
	min.s32 	%r2053, %r2049, %r1664;
$L__BB1_163:
	setp.eq.s32 	%p56, %r4, 0;
	@%p56 bra 	$L__BB1_165;
	ld.shared.u32 	%r1665, [%r9+212];
	ld.shared.u32 	%r1666, [%r15+13568];
	add.s32 	%r1667, %r1666, %r1665;
	min.s32 	%r2054, %r2050, %r1667;
	ld.shared.u32 	%r1668, [%r15+13696];
	add.s32 	%r1669, %r1668, %r1665;
	min.s32 	%r2055, %r2051, %r1669;
	ld.shared.u32 	%r1670, [%r9+8404];
	add.s32 	%r1671, %r1666, %r1670;
	min.s32 	%r2056, %r2052, %r1671;
	add.s32 	%r1672, %r1668, %r1670;
	min.s32 	%r2057, %r2053, %r1672;
	bra.uni 	$L__BB1_166;
$L__BB1_165:
	ld.shared.u32 	%r1673, [%r8+212];
	ld.shared.u32 	%r1674, [%r14+13568];
	add.s32 	%r1675, %r1674, %r1673;
	min.s32 	%r2054, %r2050, %r1675;
	ld.shared.u32 	%r1676, [%r14+13696];
	add.s32 	%r1677, %r1676, %r1673;
	min.s32 	%r2055, %r2051, %r1677;
	ld.shared.u32 	%r1678, [%r8+8404];
	add.s32 	%r1679, %r1674, %r1678;
	min.s32 	%r2056, %r2052, %r1679;
	add.s32 	%r1680, %r1676, %r1678;
	min.s32 	%r2057, %r2053, %r1680;
$L__BB1_166:
	setp.eq.s32 	%p57, %r4, 0;
	@%p57 bra 	$L__BB1_168;
	ld.shared.u32 	%r1681, [%r9+216];
	ld.shared.u32 	%r1682, [%r15+13824];
	add.s32 	%r1683, %r1682, %r1681;
	min.s32 	%r2058, %r2054, %r1683;
	ld.shared.u32 	%r1684, [%r15+13952];
	add.s32 	%r1685, %r1684, %r1681;
	min.s32 	%r2059, %r2055, %r1685;
	ld.shared.u32 	%r1686, [%r9+8408];
	add.s32 	%r1687, %r1682, %r1686;
	min.s32 	%r2060, %r2056, %r1687;
	add.s32 	%r1688, %r1684, %r1686;
	min.s32 	%r2061, %r2057, %r1688;
	bra.uni 	$L__BB1_169;
$L__BB1_168:
	ld.shared.u32 	%r1689, [%r8+216];
	ld.shared.u32 	%r1690, [%r14+13824];
	add.s32 	%r1691, %r1690, %r1689;
	min.s32 	%r2058, %r2054, %r1691;
	ld.shared.u32 	%r1692, [%r14+13952];
	add.s32 	%r1693, %r1692, %r1689;
	min.s32 	%r2059, %r2055, %r1693;
	ld.shared.u32 	%r1694, [%r8+8408];
	add.s32 	%r1695, %r1690, %r1694;
	min.s32 	%r2060, %r2056, %r1695;
	add.s32 	%r1696, %r1692, %r1694;
	min.s32 	%r2061, %r2057, %r1696;
$L__BB1_169:
	setp.eq.s32 	%p58, %r4, 0;
	@%p58 bra 	$L__BB1_171;
	ld.shared.u32 	%r1697, [%r9+220];
	ld.shared.u32 	%r1698, [%r15+14080];
	add.s32 	%r1699, %r1698, %r1697;
	min.s32 	%r2062, %r2058, %r1699;
	ld.shared.u32 	%r1700, [%r15+14208];
	add.s32 	%r1701, %r1700, %r1697;
	min.s32 	%r2063, %r2059, %r1701;
	ld.shared.u32 	%r1702, [%r9+8412];
	add.s32 	%r1703, %r1698, %r1702;
	min.s32 	%r2064, %r2060, %r1703;
	add.s32 	%r1704, %r1700, %r1702;
	min.s32 	%r2065, %r2061, %r1704;
	bra.uni 	$L__BB1_172;
$L__BB1_171:
	ld.shared.u32 	%r1705, [%r8+220];
	ld.shared.u32 	%r1706, [%r14+14080];
	add.s32 	%r1707, %r1706, %r1705;
	min.s32 	%r2062, %r2058, %r1707;
	ld.shared.u32 	%r1708, [%r14+14208];
	add.s32 	%r1709, %r1708, %r1705;
	min.s32 	%r2063, %r2059, %r1709;
	ld.shared.u32 	%r1710, [%r8+8412];
	add.s32 	%r1711, %r1706, %r1710;
	min.s32 	%r2064, %r2060, %r1711;
	add.s32 	%r1712, %r1708, %r1710;
	min.s32 	%r2065, %r2061, %r1712;
$L__BB1_172:
	setp.eq.s32 	%p59, %r4, 0;
	@%p59 bra 	$L__BB1_174;
	ld.shared.u32 	%r1713, [%r9+224];
	ld.shared.u32 	%r1714, [%r15+14336];
	add.s32 	%r1715, %r1714, %r1713;
	min.s32 	%r2066, %r2062, %r1715;
	ld.shared.u32 	%r1716, [%r15+14464];
	add.s32 	%r1717, %r1716, %r1713;
	min.s32 	%r2067, %r2063, %r1717;
	ld.shared.u32 	%r1718, [%r9+8416];
	add.s32 	%r1719, %r1714, %r1718;
	min.s32 	%r2068, %r2064, %r1719;
	add.s32 	%r1720, %r1716, %r1718;
	min.s32 	%r2069, %r2065, %r1720;
	bra.uni 	$L__BB1_175;
$L__BB1_174:
	ld.shared.u32 	%r1721, [%r8+224];
	ld.shared.u32 	%r1722, [%r14+14336];
	add.s32 	%r1723, %r1722, %r1721;
	min.s32 	%r2066, %r2062, %r1723;
	ld.shared.u32 	%r1724, [%r14+14464];
	add.s32 	%r1725, %r1724, %r1721;
	min.s32 	%r2067, %r2063, %r1725;
	ld.shared.u32 	%r1726, [%r8+8416];
	add.s32 	%r1727, %r1722, %r1726;
	min.s32 	%r2068, %r2064, %r1727;
	add.s32 	%r1728, %r1724, %r1726;
	min.s32 	%r2069, %r2065, %r1728;
$L__BB1_175:
	setp.eq.s32 	%p60, %r4, 0;
	@%p60 bra 	$L__BB1_177;
	ld.shared.u32 	%r1729, [%r9+228];
	ld.shared.u32 	%r1730, [%r15+14592];
	add.s32 	%r1731, %r1730, %r1729;
	min.s32 	%r2070, %r2066, %r1731;
	ld.shared.u32 	%r1732, [%r15+14720];
	add.s32 	%r1733, %r1732, %r1729;
	min.s32 	%r2071, %r2067, %r1733;
	ld.shared.u32 	%r1734, [%r9+8420];
	add.s32 	%r1735, %r1730, %r1734;
	min.s32 	%r2072, %r2068, %r1735;
	add.s32 	%r1736, %r1732, %r1734;
	min.s32 	%r2073, %r2069, %r1736;
	bra.uni 	$L__BB1_178;
$L__BB1_177:
	ld.shared.u32 	%r1737, [%r8+228];
	ld.shared.u32 	%r1738, [%r14+14592];
	add.s32 	%r1739, %r1738, %r1737;
	min.s32 	%r2070, %r2066, %r1739;
	ld.shared.u32 	%r1740, [%r14+14720];
	add.s32 	%r1741, %r1740, %r1737;
	min.s32 	%r2071, %r2067, %r1741;
	ld.shared.u32 	%r1742, [%r8+8420];
	add.s32 	%r1743, %r1738, %r1742;
	min.s32 	%r2072, %r2068, %r1743;
	add.s32 	%r1744, %r1740, %r1742;
	min.s32 	%r2073, %r2069, %r1744;
$L__BB1_178:
	setp.eq.s32 	%p61, %r4, 0;
	@%p61 bra 	$L__BB1_180;
	ld.shared.u32 	%r1745, [%r9+232];
	ld.shared.u32 	%r1746, [%r15+14848];
	add.s32 	%r1747, %r1746, %r1745;
	min.s32 	%r2074, %r2070, %r1747;
	ld.shared.u32 	%r1748, [%r15+14976];
	add.s32 	%r1749, %r1748, %r1745;
	min.s32 	%r2075, %r2071, %r1749;
	ld.shared.u32 	%r1750, [%r9+8424];
	add.s32 	%r1751, %r1746, %r1750;
	min.s32 	%r2076, %r2072, %r1751;
	add.s32 	%r1752, %r1748, %r1750;
	min.s32 	%r2077, %r2073, %r1752;
	bra.uni 	$L__BB1_181;
$L__BB1_180:
	ld.shared.u32 	%r1753, [%r8+232];
	ld.shared.u32 	%r1754, [%r14+14848];
	add.s32 	%r1755, %r1754, %r1753;
	min.s32 	%r2074, %r2070, %r1755;
	ld.shared.u32 	%r1756, [%r14+14976];
	add.s32 	%r1757, %r1756, %r1753;
	min.s32 	%r2075, %r2071, %r1757;
	ld.shared.u32 	%r1758, [%r8+8424];
	add.s32 	%r1759, %r1754, %r1758;
	min.s32 	%r2076, %r2072, %r1759;
	add.s32 	%r1760, %r1756, %r1758;
	min.s32 	%r2077, %r2073, %r1760;
$L__BB1_181:
	setp.eq.s32 	%p62, %r4, 0;
	@%p62 bra 	$L__BB1_183;
	ld.shared.u32 	%r1761, [%r9+236];
	ld.shared.u32 	%r1762, [%r15+15104];
	add.s32 	%r1763, %r1762, %r1761;
	min.s32 	%r2078, %r2074, %r1763;
	ld.shared.u32 	%r1764, [%r15+15232];
	add.s32 	%r1765, %r1764, %r1761;
	min.s32 	%r2079, %r2075, %r1765;
	ld.shared.u32 	%r1766, [%r9+8428];
	add.s32 	%r1767, %r1762, %r1766;
	min.s32 	%r2080, %r2076, %r1767;
	add.s32 	%r1768, %r1764, %r1766;
	min.s32 	%r2081, %r2077, %r1768;
	bra.uni 	$L__BB1_184;
$L__BB1_183:
	ld.shared.u32 	%r1769, [%r8+236];
	ld.shared.u32 	%r1770, [%r14+15104];
	add.s32 	%r1771, %r1770, %r1769;
	min.s32 	%r2078, %r2074, %r1771;
	ld.shared.u32 	%r1772, [%r14+15232];
	add.s32 	%r1773, %r1772, %r1769;
	min.s32 	%r2079, %r2075, %r1773;
	ld.shared.u32 	%r1774, [%r8+8428];
	add.s32 	%r1775, %r1770, %r1774;
	min.s32 	%r2080, %r2076, %r1775;
	add.s32 	%r1776, %r1772, %r1774;
	min.s32 	%r2081, %r2077, %r1776;
$L__BB1_184:
	setp.eq.s32 	%p63, %r4, 0;
	@%p63 bra 	$L__BB1_186;
	ld.shared.u32 	%r1777, [%r9+240];
	ld.shared.u32 	%r1778, [%r15+15360];
	add.s32 	%r1779, %r1778, %r1777;
	min.s32 	%r2082, %r2078, %r1779;
	ld.shared.u32 	%r1780, [%r15+15488];
	add.s32 	%r1781, %r1780, %r1777;
	min.s32 	%r2083, %r2079, %r1781;
	ld.shared.u32 	%r1782, [%r9+8432];
	add.s32 	%r1783, %r1778, %r1782;
	min.s32 	%r2084, %r2080, %r1783;
	add.s32 	%r1784, %r1780, %r1782;
	min.s32 	%r2085, %r2081, %r1784;
	bra.uni 	$L__BB1_187;
$L__BB1_186:
	ld.shared.u32 	%r1785, [%r8+240];
	ld.shared.u32 	%r1786, [%r14+15360];
	add.s32 	%r1787, %r1786, %r1785;
	min.s32 	%r2082, %r2078, %r1787;
	ld.shared.u32 	%r1788, [%r14+15488];
	add.s32 	%r1789, %r1788, %r1785;
	min.s32 	%r2083, %r2079, %r1789;
	ld.shared.u32 	%r1790, [%r8+8432];
	add.s32 	%r1791, %r1786, %r1790;
	min.s32 	%r2084, %r2080, %r1791;
	add.s32 	%r1792, %r1788, %r1790;
	min.s32 	%r2085, %r2081, %r1792;
$L__BB1_187:
	setp.eq.s32 	%p64, %r4, 0;
	@%p64 bra 	$L__BB1_189;
	ld.shared.u32 	%r1793, [%r9+244];
	ld.shared.u32 	%r1794, [%r15+15616];
	add.s32 	%r1795, %r1794, %r1793;
	min.s32 	%r2086, %r2082, %r1795;
	ld.shared.u32 	%r1796, [%r15+15744];
	add.s32 	%r1797, %r1796, %r1793;
	min.s32 	%r2087, %r2083, %r1797;
	ld.shared.u32 	%r1798, [%r9+8436];
	add.s32 	%r1799, %r1794, %r1798;
	min.s32 	%r2088, %r2084, %r1799;
	add.s32 	%r1800, %r1796, %r1798;
	min.s32 	%r2089, %r2085, %r1800;
	bra.uni 	$L__BB1_190;
$L__BB1_189:
	ld.shared.u32 	%r1801, [%r8+244];
	ld.shared.u32 	%r1802, [%r14+15616];
	add.s32 	%r1803, %r1802, %r1801;
	min.s32 	%r2086, %r2082, %r1803;
	ld.shared.u32 	%r1804, [%r14+15744];
	add.s32 	%r1805, %r1804, %r1801;
	min.s32 	%r2087, %r2083, %r1805;
	ld.shared.u32 	%r1806, [%r8+8436];
	add.s32 	%r1807, %r1802, %r1806;
	min.s32 	%r2088, %r2084, %r1807;
	add.s32 	%r1808, %r1804, %r1806;
	min.s32 	%r2089, %r2085, %r1808;
$L__BB1_190:
	setp.eq.s32 	%p65, %r4, 0;
	@%p65 bra 	$L__BB1_192;
	ld.shared.u32 	%r1809, [%r9+248];
	ld.shared.u32 	%r1810, [%r15+15872];
	add.s32 	%r1811, %r1810, %r1809;
	min.s32 	%r2090, %r2086, %r1811;
	ld.shared.u32 	%r1812, [%r15+16000];
	add.s32 	%r1813, %r1812, %r1809;
	min.s32 	%r2091, %r2087, %r1813;
	ld.shared.u32 	%r1814, [%r9+8440];
	add.s32 	%r1815, %r1810, %r1814;
	min.s32 	%r2092, %r2088, %r1815;
	add.s32 	%r1816, %r1812, %r1814;
	min.s32 	%r2093, %r2089, %r1816;
	bra.uni 	$L__BB1_193;
$L__BB1_192:
	ld.shared.u32 	%r1817, [%r8+248];
	ld.shared.u32 	%r1818, [%r14+15872];
	add.s32 	%r1819, %r1818, %r1817;
	min.s32 	%r2090, %r2086, %r1819;
	ld.shared.u32 	%r1820, [%r14+16000];
	add.s32 	%r1821, %r1820, %r1817;
	min.s32 	%r2091, %r2087, %r1821;
	ld.shared.u32 	%r1822, [%r8+8440];
	add.s32 	%r1823, %r1818, %r1822;
	min.s32 	%r2092, %r2088, %r1823;
	add.s32 	%r1824, %r1820, %r1822;
	min.s32 	%r2093, %r2089, %r1824;
$L__BB1_193:
	setp.eq.s32 	%p66, %r4, 0;
	@%p66 bra 	$L__BB1_195;
	ld.shared.u32 	%r1825, [%r9+252];
	ld.shared.u32 	%r1826, [%r15+16128];
	add.s32 	%r1827, %r1826, %r1825;
	min.s32 	%r2094, %r2090, %r1827;
	ld.shared.u32 	%r1828, [%r15+16256];
	add.s32 	%r1829, %r1828, %r1825;
	min.s32 	%r2095, %r2091, %r1829;
	ld.shared.u32 	%r1830, [%r9+8444];
	add.s32 	%r1831, %r1826, %r1830;
	min.s32 	%r2096, %r2092, %r1831;
	add.s32 	%r1832, %r1828, %r1830;
	min.s32 	%r2097, %r2093, %r1832;
	bra.uni 	$L__BB1_196;
$L__BB1_195:
	ld.shared.u32 	%r1833, [%r8+252];
	ld.shared.u32 	%r1834, [%r14+16128];
	add.s32 	%r1835, %r1834, %r1833;
	min.s32 	%r2094, %r2090, %r1835;
	ld.shared.u32 	%r1836, [%r14+16256];
	add.s32 	%r1837, %r1836, %r1833;
	min.s32 	%r2095, %r2091, %r1837;
	ld.shared.u32 	%r1838, [%r8+8444];
	add.s32 	%r1839, %r1834, %r1838;
	min.s32 	%r2096, %r2092, %r1839;
	add.s32 	%r1840, %r1836, %r1838;
	min.s32 	%r2097, %r2093, %r1840;
$L__BB1_196:
	st.global.u32 	[%rd1], %r2094;
	st.global.u32 	[%rd1+128], %r2095;
	st.global.u32 	[%rd2], %r2096;
	st.global.u32 	[%rd2+128], %r2097;
$L__BB1_197:
	ret;

}
	// .globl	_Z6phase3Piii
.visible .entry _Z6phase3Piii(
	.param .u64 .ptr .align 1 _Z6phase3Piii_param_0,
	.param .u32 _Z6phase3Piii_param_1,
	.param .u32 _Z6phase3Piii_param_2
)
{
	.reg .pred 	%p<5>;
	.reg .b32 	%r<166>;
	.reg .b64 	%rd<15>;
	// demoted variable
	.shared .align 4 .b8 _ZZ6phase3PiiiE8row_data[16384];
	// demoted variable
	.shared .align 4 .b8 _ZZ6phase3PiiiE8col_data[16384];
	ld.param.u64 	%rd3, [_Z6phase3Piii_param_0];
	ld.param.u32 	%r23, [_Z6phase3Piii_param_1];
	ld.param.u32 	%r24, [_Z6phase3Piii_param_2];
	mov.u32 	%r1, %ctaid.x;
	mov.u32 	%r2, %ctaid.y;
	setp.eq.s32 	%p1, %r1, %r24;
	setp.eq.s32 	%p2, %r2, %r24;
	or.pred  	%p3, %p1, %p2;
	@%p3 bra 	$L__BB2_4;
	cvta.to.global.u64 	%rd4, %rd3;
	mov.u32 	%r26, %tid.x;
	mov.u32 	%r27, %tid.y;
	mul.lo.s32 	%r28, %r2, %r23;
	shl.b32 	%r29, %r28, 6;
	shl.b32 	%r30, %r24, 6;
	add.s32 	%r31, %r30, %r29;
	shl.b32 	%r32, %r1, 6;
	mad.lo.s32 	%r33, %r30, %r23, %r32;
	add.s32 	%r34, %r29, %r32;
	mul.lo.s32 	%r35, %r23, %r27;
	add.s32 	%r36, %r31, %r35;
	add.s32 	%r37, %r36, %r26;
	mul.wide.s32 	%rd5, %r37, 4;
	add.s64 	%rd6, %rd4, %rd5;
	ld.global.u32 	%r38, [%rd6];
	shl.b32 	%r39, %r27, 8;
	mov.u32 	%r40, _ZZ6phase3PiiiE8row_data;
	add.s32 	%r41, %r40, %r39;
	shl.b32 	%r42, %r26, 2;
	add.s32 	%r43, %r41, %r42;
	st.shared.u32 	[%r43], %r38;
	ld.global.u32 	%r44, [%rd6+128];
	st.shared.u32 	[%r43+128], %r44;
	shl.b32 	%r45, %r23, 5;
	add.s32 	%r46, %r35, %r45;
	add.s32 	%r47, %r31, %r46;
	add.s32 	%r48, %r47, %r26;
	mul.wide.s32 	%rd7, %r48, 4;
	add.s64 	%rd8, %rd4, %rd7;
	ld.global.u32 	%r49, [%rd8];
	st.shared.u32 	[%r43+8192], %r49;
	ld.global.u32 	%r50, [%rd8+128];
	st.shared.u32 	[%r43+8320], %r50;
	add.s32 	%r51, %r33, %r35;
	add.s32 	%r52, %r51, %r26;
	mul.wide.s32 	%rd9, %r52, 4;
	add.s64 	%rd10, %rd4, %rd9;
	ld.global.u32 	%r53, [%rd10];
	mov.u32 	%r54, _ZZ6phase3PiiiE8col_data;
	add.s32 	%r55, %r54, %r39;
	add.s32 	%r56, %r55, %r42;
	st.shared.u32 	[%r56], %r53;
	ld.global.u32 	%r57, [%rd10+128];
	st.shared.u32 	[%r56+128], %r57;
	add.s32 	%r58, %r33, %r46;
	add.s32 	%r59, %r58, %r26;
	mul.wide.s32 	%rd11, %r59, 4;
	add.s64 	%rd12, %rd4, %rd11;
	ld.global.u32 	%r60, [%rd12];
	st.shared.u32 	[%r56+8192], %r60;
	ld.global.u32 	%r61, [%rd12+128];
	st.shared.u32 	[%r56+8320], %r61;
	bar.sync 	0;
	add.s32 	%r62, %r34, %r35;
	add.s32 	%r63, %r62, %r26;
	mul.wide.s32 	%rd13, %r63, 4;
	add.s64 	%rd1, %rd4, %rd13;
	add.s32 	%r64, %r34, %r46;
	add.s32 	%r65, %r64, %r26;
	mul.wide.s32 	%rd14, %r65, 4;
	add.s64 	%rd2, %rd4, %rd14;
	ld.global.u32 	%r162, [%rd2+128];
	ld.global.u32 	%r163, [%rd2];
	ld.global.u32 	%r164, [%rd1+128];
	ld.global.u32 	%r165, [%rd1];
	add.s32 	%r160, %r41, 8192;
	add.s32 	%r66, %r42, %r54;
	add.s32 	%r159, %r66, 1024;
	mov.b32 	%r161, 8192;
$L__BB2_2:
	.pragma "nounroll";
	ld.shared.u32 	%r67, [%r160+-8192];
	ld.shared.u32 	%r68, [%r160];
	ld.shared.u32 	%r69, [%r159+-1024];
	ld.shared.u32 	%r70, [%r159+-896];
	add.s32 	%r71, %r69, %r67;
	min.s32 	%r72, %r165, %r71;
	add.s32 	%r73, %r70, %r67;
	min.s32 	%r74, %r164, %r73;
	add.s32 	%r75, %r69, %r68;
	min.s32 	%r76, %r163, %r75;
	add.s32 	%r77, %r70, %r68;
	min.s32 	%r78, %r162, %r77;
	ld.shared.u32 	%r79, [%r160+-8188];
	ld.shared.u32 	%r80, [%r160+4];
	ld.shared.u32 	%r81, [%r159+-768];
	ld.shared.u32 	%r82, [%r159+-640];
	add.s32 	%r83, %r81, %r79;
	min.s32 	%r84, %r72, %r83;
	add.s32 	%r85, %r82, %r79;
	min.s32 	%r86, %r74, %r85;
	add.s32 	%r87, %r81, %r80;
	min.s32 	%r88, %r76, %r87;
	add.s32 	%r89, %r82, %r80;
	min.s32 	%r90, %r78, %r89;
	ld.shared.u32 	%r91, [%r160+-8184];
	ld.shared.u32 	%r92, [%r160+8];
	ld.shared.u32 	%r93, [%r159+-512];
	ld.shared.u32 	%r94, [%r159+-384];
	add.s32 	%r95, %r93, %r91;
	min.s32 	%r96, %r84, %r95;
	add.s32 	%r97, %r94, %r91;
	min.s32 	%r98, %r86, %r97;
	add.s32 	%r99, %r93, %r92;
	min.s32 	%r100, %r88, %r99;
	add.s32 	%r101, %r94, %r92;
	min.s32 	%r102, %r90, %r101;
	ld.shared.u32 	%r103, [%r160+-8180];
	ld.shared.u32 	%r104, [%r160+12];
	ld.shared.u32 	%r105, [%r159+-256];
	ld.shared.u32 	%r106, [%r159+-128];
	add.s32 	%r107, %r105, %r103;
	min.s32 	%r108, %r96, %r107;
	add.s32 	%r109, %r106, %r103;
	min.s32 	%r110, %r98, %r109;
	add.s32 	%r111, %r105, %r104;
	min.s32 	%r112, %r100, %r111;
	add.s32 	%r113, %r106, %r104;
	min.s32 	%r114, %r102, %r113;
	ld.shared.u32 	%r115, [%r160+-8176];
	ld.shared.u32 	%r116, [%r160+16];
	ld.shared.u32 	%r117, [%r159];
	ld.shared.u32 	%r118, [%r159+128];
	add.s32 	%r119, %r117, %r115;
	min.s32 	%r120, %r108, %r119;
	add.s32 	%r121, %r118, %r115;
	min.s32 	%r122, %r110, %r121;
	add.s32 	%r123, %r117, %r116;
	min.s32 	%r124, %r112, %r123;
	add.s32 	%r125, %r118, %r116;
	min.s32 	%r126, %r114, %r125;
	ld.shared.u32 	%r127, [%r160+-8172];
	ld.shared.u32 	%r128, [%r160+20];
	ld.shared.u32 	%r129, [%r159+256];
	ld.shared.u32 	%r130, [%r159+384];
	add.s32 	%r131, %r129, %r127;
	min.s32 	%r132, %r120, %r131;
	add.s32 	%r133, %r130, %r127;
	min.s32 	%r134, %r122, %r133;
	add.s32 	%r135, %r129, %r128;
	min.s32 	%r136, %r124, %r135;
	add.s32 	%r137, %r130, %r128;
	min.s32 	%r138, %r126, %r137;
	ld.shared.u32 	%r139, [%r160+-8168];
	ld.shared.u32 	%r140, [%r160+24];
	ld.shared.u32 	%r141, [%r159+512];
	ld.shared.u32 	%r142, [%r159+640];
	add.s32 	%r143, %r141, %r139;
	min.s32 	%r144, %r132, %r143;
	add.s32 	%r145, %r142, %r139;
	min.s32 	%r146, %r134, %r145;
	add.s32 	%r147, %r141, %r140;
	min.s32 	%r148, %r136, %r147;
	add.s32 	%r149, %r142, %r140;
	min.s32 	%r150, %r138, %r149;
	ld.shared.u32 	%r151, [%r160+-8164];
	ld.shared.u32 	%r152, [%r160+28];
	ld.shared.u32 	%r153, [%r159+768];
	ld.shared.u32 	%r154, [%r159+896];
	add.s32 	%r155, %r153, %r151;
	min.s32 	%r165, %r144, %r155;
	add.s32 	%r156, %r154, %r151;
	min.s32 	%r164, %r146, %r156;
	add.s32 	%r157, %r153, %r152;
	min.s32 	%r163, %r148, %r157;
	add.s32 	%r158, %r154, %r152;
	min.s32 	%r162, %r150, %r158;
	add.s32 	%r161, %r161, 32;
	add.s32 	%r160, %r160, 32;
	add.s32 	%r159, %r159, 2048;
	setp.ne.s32 	%p4, %r161, 8448;
	@%p4 bra 	$L__BB2_2;
	st.global.u32 	[%rd1], %r165;
	st.global.u32 	[%rd1+128], %r164;
	st.global.u32 	[%rd2], %r163;
	st.global.u32 	[%rd2+128], %r162;
$L__BB2_4:
	ret;

}


// ===== COMPILED SASS (sm_100) =====

	.target	sm_100

	.elftype	@"ET_EXEC"


//--------------------- .note.nv.tkinfo           --------------------------
	.section	.note.nv.tkinfo,"",@"SHT_NOTE"
	.sectionflags	@"SHF_NOTE_NV_TKINFO"
	.tkinfo
        /*0018*/ 	.word	0x00000002
        /*0030*/ 	.string	""
        /*0030*/ 	.string	"ptxas"
        /*0030*/ 	.string	"Cuda compilation tools, release 13.0, V13.0.88"
        /*0030*/ 	.string	"Build cuda_13.0.r13.0/compiler.36424714_0"
        /*0030*/ 	.string	"-arch sm_100 -m 64 "



//--------------------- .note.nv.cuinfo           --------------------------
	.section	.note.nv.cuinfo,"",@"SHT_NOTE"
	.sectionflags	@"SHF_NOTE_NV_CUINFO"
        /*0018*/ 	.short	0x0002
        /*001a*/ 	.short	0x0064
        /*001c*/ 	.short	0x0082
	.zero		2


//--------------------- .nv.info                  --------------------------
	.section	.nv.info,"",@"SHT_CUDA_INFO"
	.align	4


	//----- nvinfo : EIATTR_REGCOUNT
	.align		4
        /*0000*/ 	.byte	0x04, 0x2f
        /*0002*/ 	.short	(.L_1 - .L_0)
	.align		4
.L_0:
        /*0004*/ 	.word	index@(_Z6phase1Piii)
        /*0008*/ 	.word	0x0000001c


	//----- nvinfo : EIATTR_FRAME_SIZE
	.align		4
.L_1:
        /*000c*/ 	.byte	0x04, 0x11
        /*000e*/ 	.short	(.L_3 - .L_2)
	.align		4
.L_2:
        /*0010*/ 	.word	index@(_Z6phase1Piii)
        /*0014*/ 	.word	0x00000000


	//----- nvinfo : EIATTR_REGCOUNT
	.align		4
.L_3:
        /*0018*/ 	.byte	0x04, 0x2f
        /*001a*/ 	.short	(.L_5 - .L_4)
	.align		4
.L_4:
        /*001c*/ 	.word	index@(_Z6phase2Piii)
        /*0020*/ 	.word	0x0000001a


	//----- nvinfo : EIATTR_FRAME_SIZE
	.align		4
.L_5:
        /*0024*/ 	.byte	0x04, 0x11
        /*0026*/ 	.short	(.L_7 - .L_6)
	.align		4
.L_6:
        /*0028*/ 	.word	index@(_Z6phase2Piii)
        /*002c*/ 	.word	0x00000000


	//----- nvinfo : EIATTR_REGCOUNT
	.align		4
.L_7:
        /*0030*/ 	.byte	0x04, 0x2f
        /*0032*/ 	.short	(.L_9 - .L_8)
	.align		4
.L_8:
        /*0034*/ 	.word	index@(_Z6phase3Piii)
        /*0038*/ 	.word	0x00000020


	//----- nvinfo : EIATTR_FRAME_SIZE
	.align		4
.L_9:
        /*003c*/ 	.byte	0x04, 0x11
        /*003e*/ 	.short	(.L_11 - .L_10)
	.align		4
.L_10:
        /*0040*/ 	.word	index@(_Z6phase3Piii)
        /*0044*/ 	.word	0x00000000


	//----- nvinfo : EIATTR_MIN_STACK_SIZE
	.align		4
.L_11:
        /*0048*/ 	.byte	0x04, 0x12
        /*004a*/ 	.short	(.L_13 - .L_12)
	.align		4
.L_12:
        /*004c*/ 	.word	index@(_Z6phase3Piii)
        /*0050*/ 	.word	0x00000000


	//----- nvinfo : EIATTR_MIN_STACK_SIZE
	.align		4
.L_13:
        /*0054*/ 	.byte	0x04, 0x12
        /*0056*/ 	.short	(.L_15 - .L_14)
	.align		4
.L_14:
        /*0058*/ 	.word	index@(_Z6phase2Piii)
        /*005c*/ 	.word	0x00000000


	//----- nvinfo : EIATTR_MIN_STACK_SIZE
	.align		4
.L_15:
        /*0060*/ 	.byte	0x04, 0x12
        /*0062*/ 	.short	(.L_17 - .L_16)
	.align		4
.L_16:
        /*0064*/ 	.word	index@(_Z6phase1Piii)
        /*0068*/ 	.word	0x00000000
.L_17:


//--------------------- .nv.compat                --------------------------
	.section	.nv.compat,"",@"SHT_CUDA_COMPAT_INFO"
	.align	4
        /*0000*/ 	.byte	0x02, 0x09, 0x00, 0x00, 0x02, 0x02, 0x01, 0x00, 0x02, 0x05, 0x05, 0x00, 0x03, 0x07, 0x01, 0x01
        /*0010*/ 	.byte	0x02, 0x03, 0x00, 0x00, 0x02, 0x06, 0x01, 0x00, 0x04, 0x0b, 0x08, 0x00, 0x09, 0x00, 0x00, 0x00
        /*0020*/ 	.byte	0x00, 0x00, 0x00, 0x00


//--------------------- .nv.info._Z6phase3Piii    --------------------------
	.section	.nv.info._Z6phase3Piii,"",@"SHT_CUDA_INFO"
	.sectionflags	@""
	.align	4


	//----- nvinfo : EIATTR_CUDA_API_VERSION
	.align		4
        /*0000*/ 	.byte	0x04, 0x37
        /*0002*/ 	.short	(.L_19 - .L_18)
.L_18:
        /*0004*/ 	.word	0x00000082


	//----- nvinfo : EIATTR_KPARAM_INFO
	.align		4
.L_19:
        /*0008*/ 	.byte	0x04, 0x17
        /*000a*/ 	.short	(.L_21 - .L_20)
.L_20:
        /*000c*/ 	.word	0x00000000
        /*0010*/ 	.short	0x0002
        /*0012*/ 	.short	0x000c
        /*0014*/ 	.byte	0x00, 0xf0, 0x11, 0x00


	//----- nvinfo : EIATTR_KPARAM_INFO
	.align		4
.L_21:
        /*0018*/ 	.byte	0x04, 0x17
        /*001a*/ 	.short	(.L_23 - .L_22)
.L_22:
        /*001c*/ 	.word	0x00000000
        /*0020*/ 	.short	0x0001
        /*0022*/ 	.short	0x0008
        /*0024*/ 	.byte	0x00, 0xf0, 0x11, 0x00


	//----- nvinfo : EIATTR_KPARAM_INFO
	.align		4
.L_23:
        /*0028*/ 	.byte	0x04, 0x17
        /*002a*/ 	.short	(.L_25 - .L_24)
.L_24:
        /*002c*/ 	.word	0x00000000
        /*0030*/ 	.short	0x0000
        /*0032*/ 	.short	0x0000
        /*0034*/ 	.byte	0x00, 0xf5, 0x21, 0x00


	//----- nvinfo : EIATTR_SPARSE_MMA_MASK
	.align		4
.L_25:
        /*0038*/ 	.byte	0x03, 0x50
        /*003a*/ 	.short	0x0000


	//----- nvinfo : EIATTR_MAXREG_COUNT
	.align		4
        /*003c*/ 	.byte	0x03, 0x1b
        /*003e*/ 	.short	0x00ff


	//----- nvinfo : EIATTR_NUM_BARRIERS
	.align		4
        /*0040*/ 	.byte	0x02, 0x4c
        /*0042*/ 	.byte	0x01
	.zero		1


	//----- nvinfo : EIATTR_MERCURY_ISA_VERSION
	.align		4
        /*0044*/ 	.byte	0x03, 0x5f
        /*0046*/ 	.short	0x0101


	//----- nvinfo : EIATTR_VRC_CTA_INIT_COUNT
	.align		4
        /*0048*/ 	.byte	0x02, 0x4a
	.zero		1
	.zero		1


	//----- nvinfo : EIATTR_EXIT_INSTR_OFFSETS
	.align		4
        /*004c*/ 	.byte	0x04, 0x1c
        /*004e*/ 	.short	(.L_27 - .L_26)


	//   ....[0]....
.L_26:
        /*0050*/ 	.word	0x00000060


	//   ....[1]....
        /*0054*/ 	.word	0x000007f0


	//----- nvinfo : EIATTR_CBANK_PARAM_SIZE
	.align		4
.L_27:
        /*0058*/ 	.byte	0x03, 0x19
        /*005a*/ 	.short	0x0010


	//----- nvinfo : EIATTR_PARAM_CBANK
	.align		4
        /*005c*/ 	.byte	0x04, 0x0a
        /*005e*/ 	.short	(.L_29 - .L_28)
	.align		4
.L_28:
        /*0060*/ 	.word	index@(.nv.constant0._Z6phase3Piii)
        /*0064*/ 	.short	0x0380
        /*0066*/ 	.short	0x0010


	//----- nvinfo : EIATTR_SW_WAR
	.align		4
.L_29:
        /*0068*/ 	.byte	0x04, 0x36
        /*006a*/ 	.short	(.L_31 - .L_30)
.L_30:
        /*006c*/ 	.word	0x00000008
.L_31:


//--------------------- .nv.info._Z6phase2Piii    --------------------------
	.section	.nv.info._Z6phase2Piii,"",@"SHT_CUDA_INFO"
	.sectionflags	@""
	.align	4


	//----- nvinfo : EIATTR_CUDA_API_VERSION
	.align		4
        /*0000*/ 	.byte	0x04, 0x37
        /*0002*/ 	.short	(.L_33 - .L_32)
.L_32:
        /*0004*/ 	.word	0x00000082


	//----- nvinfo : EIATTR_KPARAM_INFO
	.align		4
.L_33:
        /*0008*/ 	.byte	0x04, 0x17
        /*000a*/ 	.short	(.L_35 - .L_34)
.L_34:
        /*000c*/ 	.word	0x00000000
        /*0010*/ 	.short	0x0002
        /*0012*/ 	.short	0x000c
        /*0014*/ 	.byte	0x00, 0xf0, 0x11, 0x00


	//----- nvinfo : EIATTR_KPARAM_INFO
	.align		4
.L_35:
        /*0018*/ 	.byte	0x04, 0x17
        /*001a*/ 	.short	(.L_37 - .L_36)
.L_36:
        /*001c*/ 	.word	0x00000000
        /*0020*/ 	.short	0x0001
        /*0022*/ 	.short	0x0008
        /*0024*/ 	.byte	0x00, 0xf0, 0x11, 0x00


	//----- nvinfo : EIATTR_KPARAM_INFO
	.align		4
.L_37:
        /*0028*/ 	.byte	0x04, 0x17
        /*002a*/ 	.short	(.L_39 - .L_38)
.L_38:
        /*002c*/ 	.word	0x00000000
        /*0030*/ 	.short	0x0000
        /*0032*/ 	.short	0x0000
        /*0034*/ 	.byte	0x00, 0xf5, 0x21, 0x00


	//----- nvinfo : EIATTR_SPARSE_MMA_MASK
	.align		4
.L_39:
        /*0038*/ 	.byte	0x03, 0x50
        /*003a*/ 	.short	0x0000


	//----- nvinfo : EIATTR_MAXREG_COUNT
	.align		4
        /*003c*/ 	.byte	0x03, 0x1b
        /*003e*/ 	.short	0x00ff


	//----- nvinfo : EIATTR_NUM_BARRIERS
	.align		4
        /*0040*/ 	.byte	0x02, 0x4c
        /*0042*/ 	.byte	0x01
	.zero		1


	//----- nvinfo : EIATTR_MERCURY_ISA_VERSION
	.align		4
        /*0044*/ 	.byte	0x03, 0x5f
        /*0046*/ 	.short	0x0101


	//----- nvinfo : EIATTR_VRC_CTA_INIT_COUNT
	.align		4
        /*0048*/ 	.byte	0x02, 0x4a
	.zero		1
	.zero		1


	//----- nvinfo : EIATTR_EXIT_INSTR_OFFSETS
	.align		4
        /*004c*/ 	.byte	0x04, 0x1c
        /*004e*/ 	.short	(.L_41 - .L_40)


	//   ....[0]....
.L_40:
        /*0050*/ 	.word	0x00000040


	//   ....[1]....
        /*0054*/ 	.word	0x00004c10


	//----- nvinfo : EIATTR_CBANK_PARAM_SIZE
	.align		4
.L_41:
        /*0058*/ 	.byte	0x03, 0x19
        /*005a*/ 	.short	0x0010


	//----- nvinfo : EIATTR_PARAM_CBANK
	.align		4
        /*005c*/ 	.byte	0x04, 0x0a
        /*005e*/ 	.short	(.L_43 - .L_42)
	.align		4
.L_42:
        /*0060*/ 	.word	index@(.nv.constant0._Z6phase2Piii)
        /*0064*/ 	.short	0x0380
        /*0066*/ 	.short	0x0010


	//----- nvinfo : EIATTR_SW_WAR
	.align		4
.L_43:
        /*0068*/ 	.byte	0x04, 0x36
        /*006a*/ 	.short	(.L_45 - .L_44)
.L_44:
        /*006c*/ 	.word	0x00000008
.L_45:


//--------------------- .nv.info._Z6phase1Piii    --------------------------
	.section	.nv.info._Z6phase1Piii,"",@"SHT_CUDA_INFO"
	.sectionflags	@""
	.align	4


	//----- nvinfo : EIATTR_CUDA_API_VERSION
	.align		4
        /*0000*/ 	.byte	0x04, 0x37
        /*0002*/ 	.short	(.L_47 - .L_46)
.L_46:
        /*0004*/ 	.word	0x00000082


	//----- nvinfo : EIATTR_KPARAM_INFO
	.align		4
.L_47:
        /*0008*/ 	.byte	0x04, 0x17
        /*000a*/ 	.short	(.L_49 - .L_48)
.L_48:
        /*000c*/ 	.word	0x00000000
        /*0010*/ 	.short	0x0002
        /*0012*/ 	.short	0x000c
        /*0014*/ 	.byte	0x00, 0xf0, 0x11, 0x00


	//----- nvinfo : EIATTR_KPARAM_INFO
	.align		4
.L_49:
        /*0018*/ 	.byte	0x04, 0x17
        /*001a*/ 	.short	(.L_51 - .L_50)
.L_50:
        /*001c*/ 	.word	0x00000000
        /*0020*/ 	.short	0x0001
        /*0022*/ 	.short	0x0008
        /*0024*/ 	.byte	0x00, 0xf0, 0x11, 0x00


	//----- nvinfo : EIATTR_KPARAM_INFO
	.align		4
.L_51:
        /*0028*/ 	.byte	0x04, 0x17
        /*002a*/ 	.short	(.L_53 - .L_52)
.L_52:
        /*002c*/ 	.word	0x00000000
        /*0030*/ 	.short	0x0000
        /*0032*/ 	.short	0x0000
        /*0034*/ 	.byte	0x00, 0xf5, 0x21, 0x00


	//----- nvinfo : EIATTR_SPARSE_MMA_MASK
	.align		4
.L_53:
        /*0038*/ 	.byte	0x03, 0x50
        /*003a*/ 	.short	0x0000


	//----- nvinfo : EIATTR_MAXREG_COUNT
	.align		4
        /*003c*/ 	.byte	0x03, 0x1b
        /*003e*/ 	.short	0x00ff


	//----- nvinfo : EIATTR_NUM_BARRIERS
	.align		4
        /*0040*/ 	.byte	0x02, 0x4c
        /*0042*/ 	.byte	0x01
	.zero		1


	//----- nvinfo : EIATTR_MERCURY_ISA_VERSION
	.align		4
        /*0044*/ 	.byte	0x03, 0x5f
        /*0046*/ 	.short	0x0101


	//----- nvinfo : EIATTR_VRC_CTA_INIT_COUNT
	.align		4
        /*0048*/ 	.byte	0x02, 0x4a
	.zero		1
	.zero		1


	//----- nvinfo : EIATTR_EXIT_INSTR_OFFSETS
	.align		4
        /*004c*/ 	.byte	0x04, 0x1c
        /*004e*/ 	.short	(.L_55 - .L_54)


	//   ....[0]....
.L_54:
        /*0050*/ 	.word	0x00000940


	//----- nvinfo : EIATTR_CBANK_PARAM_SIZE
	.align		4
.L_55:
        /*0054*/ 	.byte	0x03, 0x19
        /*0056*/ 	.short	0x0010


	//----- nvinfo : EIATTR_PARAM_CBANK
	.align		4
        /*0058*/ 	.byte	0x04, 0x0a
        /*005a*/ 	.short	(.L_57 - .L_56)
	.align		4
.L_56:
        /*005c*/ 	.word	index@(.nv.constant0._Z6phase1Piii)
        /*0060*/ 	.short	0x0380
        /*0062*/ 	.short	0x0010


	//----- nvinfo : EIATTR_SW_WAR
	.align		4
.L_57:
        /*0064*/ 	.byte	0x04, 0x36
        /*0066*/ 	.short	(.L_59 - .L_58)
.L_58:
        /*0068*/ 	.word	0x00000008
.L_59:


//--------------------- .nv.callgraph             --------------------------
	.section	.nv.callgraph,"",@"SHT_CUDA_CALLGRAPH"
	.align	4
	.sectionentsize	8
	.align		4
        /*0000*/ 	.word	0x00000000
	.align		4
        /*0004*/ 	.word	0xffffffff
	.align		4
        /*0008*/ 	.word	0x00000000
	.align		4
        /*000c*/ 	.word	0xfffffffe
	.align		4
        /*0010*/ 	.word	0x00000000
	.align		4
        /*0014*/ 	.word	0xfffffffd
	.align		4
        /*0018*/ 	.word	0x00000000
	.align		4
        /*001c*/ 	.word	0xfffffffc


//--------------------- .text._Z6phase3Piii       --------------------------
	.section	.text._Z6phase3Piii,"ax",@progbits
	.align	128
        .global         _Z6phase3Piii
        .type           _Z6phase3Piii,@function
        .size           _Z6phase3Piii,(.L_x_133 - _Z6phase3Piii)
        .other          _Z6phase3Piii,@"STO_CUDA_ENTRY STV_DEFAULT"
_Z6phase3Piii:
.text._Z6phase3Piii:
[----:B------:R-:W-:Y:S08]  /*0000*/  LDC R1, c[0x0][0x37c] ;  /* 0x0000df00ff017b82 */ /* 0x000ff00000000800 */
[----:B------:R-:W0:Y:S08]  /*0010*/  S2UR UR5, SR_CTAID.Y ;  /* 0x00000000000579c3 */ /* 0x000e300000002600 */
[----:B------:R-:W0:Y:S08]  /*0020*/  LDC R3, c[0x0][0x38c] ;  /* 0x0000e300ff037b82 */ /* 0x000e300000000800 */
[----:B------:R-:W1:Y:S01]  /*0030*/  S2UR UR4, SR_CTAID.X ;  /* 0x00000000000479c3 */ /* 0x000e620000002500 */
[----:B0-----:R-:W-:-:S04]  /*0040*/  ISETP.NE.AND P0, PT, R3, UR5, PT ;  /* 0x0000000503007c0c */ /* 0x001fc8000bf05270 */
[----:B-1----:R-:W-:-:S13]  /*0050*/  ISETP.EQ.OR P0, PT, R3, UR4, !P0 ;  /* 0x0000000403007c0c */ /* 0x002fda000c702670 */
[----:B------:R-:W-:Y:S05]  /*0060*/  @P0 EXIT ;  /* 0x000000000000094d */ /* 0x000fea0003800000 */
[----:B------:R-:W0:Y:S01]  /*0070*/  S2R R5, SR_TID.Y ;  /* 0x0000000000057919 */ /* 0x000e220000002200 */
[----:B------:R-:W1:Y:S01]  /*0080*/  LDC R4, c[0x0][0x388] ;  /* 0x0000e200ff047b82 */ /* 0x000e620000000800 */
[----:B------:R-:W-:Y:S01]  /*0090*/  USHF.L.U32 UR4, UR4, 0x6, URZ ;  /* 0x0000000604047899 */ /* 0x000fe200080006ff */
[----:B------:R-:W-:Y:S01]  /*00a0*/  IMAD.SHL.U32 R3, R3, 0x40, RZ ;  /* 0x0000004003037824 */ /* 0x000fe200078e00ff */
[----:B------:R-:W2:Y:S01]  /*00b0*/  S2R R0, SR_TID.X ;  /* 0x0000000000007919 */ /* 0x000ea20000002100 */
[----:B------:R-:W3:Y:S04]  /*00c0*/  LDCU.64 UR8, c[0x0][0x358] ;  /* 0x00006b00ff0877ac */ /* 0x000ee80008000a00 */
[----:B------:R-:W4:Y:S01]  /*00d0*/  LDC.64 R20, c[0x0][0x380] ;  /* 0x0000e000ff147b82 */ /* 0x000f220000000a00 */
[----:B-1----:R-:W-:-:S04]  /*00e0*/  IMAD R14, R4, UR5, RZ ;  /* 0x00000005040e7c24 */ /* 0x002fc8000f8e02ff */
[----:B------:R-:W-:Y:S02]  /*00f0*/  IMAD R2, R14, 0x40, R3 ;  /* 0x000000400e027824 */ /* 0x000fe400078e0203 */
[-C--:B------:R-:W-:Y:S02]  /*0100*/  IMAD R3, R3, R4.reuse, UR4 ;  /* 0x0000000403037e24 */ /* 0x080fe4000f8e0204 */
[----:B0-----:R-:W-:-:S04]  /*0110*/  IMAD R9, R5, R4, RZ ;  /* 0x0000000405097224 */ /* 0x001fc800078e02ff */
[--C-:B------:R-:W-:Y:S01]  /*0120*/  IMAD R13, R4, 0x20, R9.reuse ;  /* 0x00000020040d7824 */ /* 0x100fe200078e0209 */
[CCC-:B--2---:R-:W-:Y:S02]  /*0130*/  IADD3 R19, PT, PT, R0.reuse, R2.reuse, R9.reuse ;  /* 0x0000000200137210 */ /* 0x1c4fe40007ffe009 */
[CC--:B------:R-:W-:Y:S02]  /*0140*/  IADD3 R7, PT, PT, R0.reuse, R3.reuse, R9 ;  /* 0x0000000300077210 */ /* 0x0c0fe40007ffe009 */
[C---:B------:R-:W-:Y:S01]  /*0150*/  IADD3 R11, PT, PT, R0.reuse, R2, R13 ;  /* 0x00000002000b7210 */ /* 0x040fe20007ffe00d */
[----:B----4-:R-:W-:Y:S01]  /*0160*/  IMAD.WIDE R18, R19, 0x4, R20 ;  /* 0x0000000413127825 */ /* 0x010fe200078e0214 */
[----:B------:R-:W-:-:S03]  /*0170*/  IADD3 R15, PT, PT, R0, R3, R13 ;  /* 0x00000003000f7210 */ /* 0x000fc60007ffe00d */
[--C-:B------:R-:W-:Y:S01]  /*0180*/  IMAD.WIDE R10, R11, 0x4, R20.reuse ;  /* 0x000000040b0a7825 */ /* 0x100fe200078e0214 */
[----:B---3--:R-:W2:Y:S03]  /*0190*/  LDG.E R4, desc[UR8][R18.64] ;  /* 0x0000000812047981 */ /* 0x008ea6000c1e1900 */
[--C-:B------:R-:W-:Y:S01]  /*01a0*/  IMAD.WIDE R2, R7, 0x4, R20.reuse ;  /* 0x0000000407027825 */ /* 0x100fe200078e0214 */
[----:B------:R-:W3:Y:S03]  /*01b0*/  LDG.E R8, desc[UR8][R18.64+0x80] ;  /* 0x0000800812087981 */ /* 0x000ee6000c1e1900 */
[----:B------:R-:W-:Y:S01]  /*01c0*/  IMAD.WIDE R6, R15, 0x4, R20 ;  /* 0x000000040f067825 */ /* 0x000fe200078e0214 */
[----:B------:R-:W4:Y:S04]  /*01d0*/  LDG.E R12, desc[UR8][R10.64] ;  /* 0x000000080a0c7981 */ /* 0x000f28000c1e1900 */
[----:B------:R0:W4:Y:S04]  /*01e0*/  LDG.E R16, desc[UR8][R10.64+0x80] ;  /* 0x000080080a107981 */ /* 0x000128000c1e1900 */
[----:B------:R-:W4:Y:S04]  /*01f0*/  LDG.E R15, desc[UR8][R2.64] ;  /* 0x00000008020f7981 */ /* 0x000f28000c1e1900 */
[----:B------:R-:W4:Y:S04]  /*0200*/  LDG.E R25, desc[UR8][R2.64+0x80] ;  /* 0x0000800802197981 */ /* 0x000f28000c1e1900 */
[----:B------:R-:W4:Y:S04]  /*0210*/  LDG.E R27, desc[UR8][R6.64] ;  /* 0x00000008061b7981 */ /* 0x000f28000c1e1900 */
[----:B------:R1:W4:Y:S01]  /*0220*/  LDG.E R29, desc[UR8][R6.64+0x80] ;  /* 0x00008008061d7981 */ /* 0x000322000c1e1900 */
[----:B------:R-:W0:Y:S01]  /*0230*/  S2UR UR7, SR_CgaCtaId ;  /* 0x00000000000779c3 */ /* 0x000e220000008800 */
[----:B------:R-:W-:-:S02]  /*0240*/  UMOV UR5, 0x400 ;  /* 0x0000040000057882 */ /* 0x000fc40000000000 */
[----:B------:R-:W-:Y:S01]  /*0250*/  UIADD3 UR6, UPT, UPT, UR5, 0x4000, URZ ;  /* 0x0000400005067890 */ /* 0x000fe2000fffe0ff */
[----:B------:R-:W-:-:S04]  /*0260*/  LEA R14, R14, UR4, 0x6 ;  /* 0x000000040e0e7c11 */ /* 0x000fc8000f8e30ff */
[----:B------:R-:W-:Y:S01]  /*0270*/  IADD3 R17, PT, PT, R0, R14, R9 ;  /* 0x0000000e00117210 */ /* 0x000fe20007ffe009 */
[----:B0-----:R-:W-:Y:S02]  /*0280*/  ULEA UR5, UR7, UR5, 0x18 ;  /* 0x0000000507057291 */ /* 0x001fe4000f8ec0ff */
[----:B------:R-:W-:-:S04]  /*0290*/  ULEA UR6, UR7, UR6, 0x18 ;  /* 0x0000000607067291 */ /* 0x000fc8000f8ec0ff */
[C---:B------:R-:W-:Y:S02]  /*02a0*/  LEA R11, R5.reuse, UR5, 0x8 ;  /* 0x00000005050b7c11 */ /* 0x040fe4000f8e40ff */
[----:B------:R-:W-:-:S03]  /*02b0*/  LEA R9, R5, UR6, 0x8 ;  /* 0x0000000605097c11 */ /* 0x000fc6000f8e40ff */
[C---:B------:R-:W-:Y:S02]  /*02c0*/  IMAD R5, R0.reuse, 0x4, R11 ;  /* 0x0000000400057824 */ /* 0x040fe400078e020b */
[C---:B-1----:R-:W-:Y:S01]  /*02d0*/  IMAD R6, R0.reuse, 0x4, R9 ;  /* 0x0000000400067824 */ /* 0x042fe200078e0209 */
[----:B------:R-:W-:Y:S01]  /*02e0*/  IADD3 R13, PT, PT, R0, R14, R13 ;  /* 0x0000000e000d7210 */ /* 0x000fe20007ffe00d */
[----:B------:R-:W-:-:S04]  /*02f0*/  IMAD.WIDE R2, R17, 0x4, R20 ;  /* 0x0000000411027825 */ /* 0x000fc800078e0214 */
[----:B------:R-:W-:Y:S01]  /*0300*/  IMAD.WIDE R20, R13, 0x4, R20 ;  /* 0x000000040d147825 */ /* 0x000fe200078e0214 */
[----:B--2---:R0:W-:Y:S04]  /*0310*/  STS [R5], R4 ;  /* 0x0000000405007388 */ /* 0x0041e80000000800 */
[----:B---3--:R0:W-:Y:S04]  /*0320*/  STS [R5+0x80], R8 ;  /* 0x0000800805007388 */ /* 0x0081e80000000800 */
[----:B----4-:R0:W-:Y:S04]  /*0330*/  STS [R5+0x2000], R12 ;  /* 0x0020000c05007388 */ /* 0x0101e80000000800 */
[----:B------:R0:W-:Y:S04]  /*0340*/  STS [R5+0x2080], R16 ;  /* 0x0020801005007388 */ /* 0x0001e80000000800 */
[----:B------:R0:W-:Y:S04]  /*0350*/  STS [R6], R15 ;  /* 0x0000000f06007388 */ /* 0x0001e80000000800 */
[----:B------:R0:W-:Y:S04]  /*0360*/  STS [R6+0x80], R25 ;  /* 0x0000801906007388 */ /* 0x0001e80000000800 */
[----:B------:R0:W-:Y:S04]  /*0370*/  STS [R6+0x2000], R27 ;  /* 0x0020001b06007388 */ /* 0x0001e80000000800 */
[----:B------:R0:W-:Y:S01]  /*0380*/  STS [R6+0x2080], R29 ;  /* 0x0020801d06007388 */ /* 0x0001e20000000800 */
[----:B------:R-:W-:Y:S06]  /*0390*/  BAR.SYNC.DEFER_BLOCKING 0x0 ;  /* 0x0000000000007b1d */ /* 0x000fec0000010000 */
[----:B------:R0:W5:Y:S04]  /*03a0*/  LDG.E R19, desc[UR8][R20.64+0x80] ;  /* 0x0000800814137981 */ /* 0x000168000c1e1900 */
[----:B------:R0:W5:Y:S04]  /*03b0*/  LDG.E R17, desc[UR8][R20.64] ;  /* 0x0000000814117981 */ /* 0x000168000c1e1900 */
[----:B------:R0:W5:Y:S04]  /*03c0*/  LDG.E R23, desc[UR8][R2.64+0x80] ;  /* 0x0000800802177981 */ /* 0x000168000c1e1900 */
[----:B------:R0:W5:Y:S01]  /*03d0*/  LDG.E R13, desc[UR8][R2.64] ;  /* 0x00000008020d7981 */ /* 0x000162000c1e1900 */
[----:B------:R-:W-:Y:S01]  /*03e0*/  LEA R22, R0, UR6, 0x2 ;  /* 0x0000000600167c11 */ /* 0x000fe2000f8e10ff */
[----:B------:R-:W-:Y:S01]  /*03f0*/  VIADD R0, R11, 0x2000 ;  /* 0x000020000b007836 */ /* 0x000fe20000000000 */
[----:B------:R-:W-:-:S03]  /*0400*/  UMOV UR4, 0x2000 ;  /* 0x0000200000047882 */ /* 0x000fc60000000000 */
[----:B------:R-:W-:-:S07]  /*0410*/  VIADD R22, R22, 0x400 ;  /* 0x0000040016167836 */ /* 0x000fce0000000000 */
.L_x_0:
[----:B0-----:R-:W-:Y:S01]  /*0420*/  LDS R16, [R22+-0x400] ;  /* 0xfffc000016107984 */ /* 0x001fe20000000800 */
[----:B------:R-:W-:-:S03]  /*0430*/  UIADD3 UR4, UPT, UPT, UR4, 0x20, URZ ;  /* 0x0000002004047890 */ /* 0x000fc6000fffe0ff */
[----:B------:R-:W0:Y:S01]  /*0440*/  LDS.128 R4, [R0+-0x2000] ;  /* 0xffe0000000047984 */ /* 0x000e220000000c00 */
[----:B------:R-:W-:-:S03]  /*0450*/  UISETP.NE.AND UP0, UPT, UR4, 0x2100, UPT ;  /* 0x000021000400788c */ /* 0x000fc6000bf05270 */
[----:B------:R-:W1:Y:S04]  /*0460*/  LDS.128 R8, [R0] ;  /* 0x0000000000087984 */ /* 0x000e680000000c00 */
[----:B------:R-:W2:Y:S04]  /*0470*/  LDS R18, [R22+-0x380] ;  /* 0xfffc800016127984 */ /* 0x000ea80000000800 */
[----:B------:R-:W3:Y:S04]  /*0480*/  LDS R14, [R22+-0x300] ;  /* 0xfffd0000160e7984 */ /* 0x000ee80000000800 */
[----:B------:R-:W4:Y:S04]  /*0490*/  LDS R12, [R22+-0x280] ;  /* 0xfffd8000160c7984 */ /* 0x000f280000000800 */
[----:B------:R-:W4:Y:S04]  /*04a0*/  LDS R25, [R22+-0x200] ;  /* 0xfffe000016197984 */ /* 0x000f280000000800 */
[----:B------:R-:W4:Y:S04]  /*04b0*/  LDS R15, [R22+-0x180] ;  /* 0xfffe8000160f7984 */ /* 0x000f280000000800 */
[----:B------:R-:W4:Y:S04]  /*04c0*/  LDS R24, [R22+-0x100] ;  /* 0xffff000016187984 */ /* 0x000f280000000800 */
[----:B------:R-:W4:Y:S01]  /*04d0*/  LDS R26, [R22+-0x80] ;  /* 0xffff8000161a7984 */ /* 0x000f220000000800 */
[----:B0----5:R-:W-:-:S02]  /*04e0*/  VIADDMNMX R13, R16, R4, R13, PT ;  /* 0x00000004100d7246 */ /* 0x021fc4000380010d */
[----:B-1----:R-:W-:Y:S02]  /*04f0*/  VIADDMNMX R16, R16, R8, R17, PT ;  /* 0x0000000810107246 */ /* 0x002fe40003800111 */
[C---:B--2---:R-:W-:Y:S02]  /*0500*/  VIADDMNMX R4, R18.reuse, R4, R23, PT ;  /* 0x0000000412047246 */ /* 0x044fe40003800117 */
[----:B------:R-:W-:Y:S02]  /*0510*/  VIADDMNMX R8, R18, R8, R19, PT ;  /* 0x0000000812087246 */ /* 0x000fe40003800113 */
[C---:B---3--:R-:W-:Y:S02]  /*0520*/  VIADDMNMX R13, R14.reuse, R5, R13, PT ;  /* 0x000000050e0d7246 */ /* 0x048fe4000380010d */
[----:B------:R-:W-:Y:S02]  /*0530*/  VIADDMNMX R16, R14, R9, R16, PT ;  /* 0x000000090e107246 */ /* 0x000fe40003800110 */
[----:B----4-:R-:W-:-:S02]  /*0540*/  VIADDMNMX R5, R12, R5, R4, PT ;  /* 0x000000050c057246 */ /* 0x010fc40003800104 */
[----:B------:R-:W-:Y:S02]  /*0550*/  VIADDMNMX R8, R12, R9, R8, PT ;  /* 0x000000090c087246 */ /* 0x000fe40003800108 */
[C---:B------:R-:W-:Y:S01]  /*0560*/  VIADDMNMX R4, R25.reuse, R6, R13, PT ;  /* 0x0000000619047246 */ /* 0x040fe2000380010d */
[----:B------:R-:W-:Y:S01]  /*0570*/  LDS R9, [R22] ;  /* 0x0000000016097984 */ /* 0x000fe20000000800 */
[----:B------:R-:W-:Y:S02]  /*0580*/  VIADDMNMX R25, R25, R10, R16, PT ;  /* 0x0000000a19197246 */ /* 0x000fe40003800110 */
[C---:B------:R-:W-:Y:S01]  /*0590*/  VIADDMNMX R6, R15.reuse, R6, R5, PT ;  /* 0x000000060f067246 */ /* 0x040fe20003800105 */
[----:B------:R-:W0:Y:S01]  /*05a0*/  LDS.128 R16, [R0+0x10] ;  /* 0x0000100000107984 */ /* 0x000e220000000c00 */
[----:B------:R-:W-:Y:S02]  /*05b0*/  VIADDMNMX R10, R15, R10, R8, PT ;  /* 0x0000000a0f0a7246 */ /* 0x000fe40003800108 */
[C---:B------:R-:W-:Y:S01]  /*05c0*/  VIADDMNMX R4, R24.reuse, R7, R4, PT ;  /* 0x0000000718047246 */ /* 0x040fe20003800104 */
[----:B------:R-:W1:Y:S01]  /*05d0*/  LDS R5, [R22+0x80] ;  /* 0x0000800016057984 */ /* 0x000e620000000800 */
[----:B------:R-:W-:-:S02]  /*05e0*/  VIADDMNMX R25, R24, R11, R25, PT ;  /* 0x0000000b18197246 */ /* 0x000fc40003800119 */
[C---:B------:R-:W-:Y:S01]  /*05f0*/  VIADDMNMX R6, R26.reuse, R7, R6, PT ;  /* 0x000000071a067246 */ /* 0x040fe20003800106 */
[----:B------:R2:W3:Y:S01]  /*0600*/  LDS.128 R12, [R0+-0x1ff0] ;  /* 0xffe01000000c7984 */ /* 0x0004e20000000c00 */
[----:B------:R-:W-:-:S03]  /*0610*/  VIADDMNMX R23, R26, R11, R10, PT ;  /* 0x0000000b1a177246 */ /* 0x000fc6000380010a */
[----:B------:R-:W4:Y:S04]  /*0620*/  LDS R8, [R22+0x100] ;  /* 0x0001000016087984 */ /* 0x000f280000000800 */
[----:B------:R-:W4:Y:S01]  /*0630*/  LDS R24, [R22+0x180] ;  /* 0x0001800016187984 */ /* 0x000f220000000800 */
[----:B--2---:R-:W-:-:S03]  /*0640*/  VIADD R0, R0, 0x20 ;  /* 0x0000002000007836 */ /* 0x004fc60000000000 */
[----:B------:R-:W2:Y:S04]  /*0650*/  LDS R11, [R22+0x200] ;  /* 0x00020000160b7984 */ /* 0x000ea80000000800 */
[----:B------:R-:W2:Y:S04]  /*0660*/  LDS R7, [R22+0x280] ;  /* 0x0002800016077984 */ /* 0x000ea80000000800 */
[----:B------:R-:W2:Y:S04]  /*0670*/  LDS R26, [R22+0x300] ;  /* 0x00030000161a7984 */ /* 0x000ea80000000800 */
[----:B------:R0:W2:Y:S02]  /*0680*/  LDS R10, [R22+0x380] ;  /* 0x00038000160a7984 */ /* 0x0000a40000000800 */
[-C--:B0-----:R-:W-:Y:S01]  /*0690*/  VIADDMNMX R25, R9, R16.reuse, R25, PT ;  /* 0x0000001009197246 */ /* 0x081fe20003800119 */
[----:B------:R-:W-:Y:S01]  /*06a0*/  VIADD R22, R22, 0x800 ;  /* 0x0000080016167836 */ /* 0x000fe20000000000 */
[----:B-1----:R-:W-:-:S02]  /*06b0*/  VIADDMNMX R23, R5, R16, R23, PT ;  /* 0x0000001005177246 */ /* 0x002fc40003800117 */
[-C--:B---3--:R-:W-:Y:S02]  /*06c0*/  VIADDMNMX R6, R5, R12.reuse, R6, PT ;  /* 0x0000000c05067246 */ /* 0x088fe40003800106 */
[----:B------:R-:W-:Y:S02]  /*06d0*/  VIADDMNMX R4, R9, R12, R4, PT ;  /* 0x0000000c09047246 */ /* 0x000fe40003800104 */
[C---:B----4-:R-:W-:Y:S02]  /*06e0*/  VIADDMNMX R25, R8.reuse, R17, R25, PT ;  /* 0x0000001108197246 */ /* 0x050fe40003800119 */
[-C--:B------:R-:W-:Y:S02]  /*06f0*/  VIADDMNMX R4, R8, R13.reuse, R4, PT ;  /* 0x0000000d08047246 */ /* 0x080fe40003800104 */
[C---:B------:R-:W-:Y:S02]  /*0700*/  VIADDMNMX R6, R24.reuse, R13, R6, PT ;  /* 0x0000000d18067246 */ /* 0x040fe40003800106 */
[----:B------:R-:W-:-:S02]  /*0710*/  VIADDMNMX R23, R24, R17, R23, PT ;  /* 0x0000001118177246 */ /* 0x000fc40003800117 */
[C---:B--2---:R-:W-:Y:S02]  /*0720*/  VIADDMNMX R25, R11.reuse, R18, R25, PT ;  /* 0x000000120b197246 */ /* 0x044fe40003800119 */
[-C--:B------:R-:W-:Y:S02]  /*0730*/  VIADDMNMX R4, R11, R14.reuse, R4, PT ;  /* 0x0000000e0b047246 */ /* 0x080fe40003800104 */
[C---:B------:R-:W-:Y:S02]  /*0740*/  VIADDMNMX R6, R7.reuse, R14, R6, PT ;  /* 0x0000000e07067246 */ /* 0x040fe40003800106 */
[----:B------:R-:W-:Y:S02]  /*0750*/  VIADDMNMX R7, R7, R18, R23, PT ;  /* 0x0000001207077246 */ /* 0x000fe40003800117 */
[C---:B------:R-:W-:Y:S02]  /*0760*/  VIADDMNMX R17, R26.reuse, R19, R25, PT ;  /* 0x000000131a117246 */ /* 0x040fe40003800119 */
[----:B------:R-:W-:-:S02]  /*0770*/  VIADDMNMX R13, R26, R15, R4, PT ;  /* 0x0000000f1a0d7246 */ /* 0x000fc40003800104 */
[C---:B------:R-:W-:Y:S02]  /*0780*/  VIADDMNMX R23, R10.reuse, R15, R6, PT ;  /* 0x0000000f0a177246 */ /* 0x040fe40003800106 */
[----:B------:R-:W-:Y:S01]  /*0790*/  VIADDMNMX R19, R10, R19, R7, PT ;  /* 0x000000130a137246 */ /* 0x000fe20003800107 */
[----:B------:R-:W-:Y:S06]  /*07a0*/  BRA.U UP0, `(.L_x_0) ;  /* 0xfffffffd001c7547 */ /* 0x000fec000b83ffff */
[----:B------:R-:W-:Y:S04]  /*07b0*/  STG.E desc[UR8][R2.64], R13 ;  /* 0x0000000d02007986 */ /* 0x000fe8000c101908 */
[----:B------:R-:W-:Y:S04]  /*07c0*/  STG.E desc[UR8][R2.64+0x80], R23 ;  /* 0x0000801702007986 */ /* 0x000fe8000c101908 */
[----:B------:R-:W-:Y:S04]  /*07d0*/  STG.E desc[UR8][R20.64], R17 ;  /* 0x0000001114007986 */ /* 0x000fe8000c101908 */
[----:B------:R-:W-:Y:S01]  /*07e0*/  STG.E desc[UR8][R20.64+0x80], R19 ;  /* 0x0000801314007986 */ /* 0x000fe2000c101908 */
[----:B------:R-:W-:Y:S05]  /*07f0*/  EXIT ;  /* 0x000000000000794d */ /* 0x000fea0003800000 */
.L_x_1:
[----:B------:R-:W-:-:S00]  /*0800*/  BRA `(.L_x_1) ;  /* 0xfffffffc00fc7947 */ /* 0x000fc0000383ffff */
[----:B------:R-:W-:-:S00]  /*0810*/  NOP ;  /* 0x0000000000007918 */ /* 0x000fc00000000000 */
        /* <DEDUP_REMOVED lines=14> */
.L_x_133:


//--------------------- .text._Z6phase2Piii       --------------------------
	.section	.text._Z6phase2Piii,"ax",@progbits
	.align	128
        .global         _Z6phase2Piii
        .type           _Z6phase2Piii,@function
        .size           _Z6phase2Piii,(.L_x_134 - _Z6phase2Piii)
        .other          _Z6phase2Piii,@"STO_CUDA_ENTRY STV_DEFAULT"
_Z6phase2Piii:
.text._Z6phase2Piii:
[----:B------:R-:W-:Y:S01]  /*0000*/  LDC R1, c[0x0][0x37c] ;  /* 0x0000df00ff017b82 */ /* 0x000fe20000000800 */
[----:B------:R-:W0:Y:S07]  /*0010*/  S2R R6, SR_CTAID.X ;  /* 0x0000000000067919 */ /* 0x000e2e0000002500 */
[----:B------:R-:W0:Y:S02]  /*0020*/  LDC R3, c[0x0][0x38c] ;  /* 0x0000e300ff037b82 */ /* 0x000e240000000800 */
[----:B0-----:R-:W-:-:S13]  /*0030*/  ISETP.NE.AND P0, PT, R6, R3, PT ;  /* 0x000000030600720c */ /* 0x001fda0003f05270 */
[----:B------:R-:W-:Y:S05]  /*0040*/  @!P0 EXIT ;  /* 0x000000000000894d */ /* 0x000fea0003800000 */
[----:B------:R-:W0:Y:S01]  /*0050*/  S2R R15, SR_CTAID.Y ;  /* 0x00000000000f7919 */ /* 0x000e220000002600 */
[----:B------:R-:W1:Y:S01]  /*0060*/  LDC R13, c[0x0][0x388] ;  /* 0x0000e200ff0d7b82 */ /* 0x000e620000000800 */
[----:B------:R-:W-:Y:S01]  /*0070*/  IMAD.SHL.U32 R0, R3, 0x40, RZ ;  /* 0x0000004003007824 */ /* 0x000fe200078e00ff */
[----:B------:R-:W2:Y:S01]  /*0080*/  LDCU.64 UR8, c[0x0][0x358] ;  /* 0x00006b00ff0877ac */ /* 0x000ea20008000a00 */
[----:B------:R-:W3:Y:S01]  /*0090*/  S2R R7, SR_TID.Y ;  /* 0x0000000000077919 */ /* 0x000ee20000002200 */
[----:B------:R-:W4:Y:S04]  /*00a0*/  S2R R8, SR_TID.X ;  /* 0x0000000000087919 */ /* 0x000f280000002100 */
[----:B------:R-:W5:Y:S01]  /*00b0*/  LDC.64 R4, c[0x0][0x380] ;  /* 0x0000e000ff047b82 */ /* 0x000f620000000a00 */
[----:B-1----:R-:W-:-:S04]  /*00c0*/  IMAD R3, R0, R13, RZ ;  /* 0x0000000d00037224 */ /* 0x002fc800078e02ff */
[----:B------:R-:W-:Y:S01]  /*00d0*/  IMAD.IADD R11, R0, 0x1, R3 ;  /* 0x00000001000b7824 */ /* 0x000fe200078e0203 */
[----:B0-----:R-:W-:Y:S01]  /*00e0*/  ISETP.NE.AND P0, PT, R15, RZ, PT ;  /* 0x000000ff0f00720c */ /* 0x001fe20003f05270 */
[----:B---3--:R-:W-:-:S12]  /*00f0*/  IMAD R2, R7, R13, RZ ;  /* 0x0000000d07027224 */ /* 0x008fd800078e02ff */
[C---:B------:R-:W-:Y:S02]  /*0100*/  @P0 IMAD R9, R6.reuse, R13, RZ ;  /* 0x0000000d06090224 */ /* 0x040fe400078e02ff */
[----:B------:R-:W-:Y:S02]  /*0110*/  @!P0 IMAD R3, R6, 0x40, R3 ;  /* 0x0000004006038824 */ /* 0x000fe400078e0203 */
[--C-:B------:R-:W-:Y:S01]  /*0120*/  IMAD R6, R13, 0x20, R2.reuse ;  /* 0x000000200d067824 */ /* 0x100fe200078e0202 */
[----:B----4-:R-:W-:Y:S01]  /*0130*/  IADD3 R13, PT, PT, R8, R11, R2 ;  /* 0x0000000b080d7210 */ /* 0x010fe20007ffe002 */
[----:B------:R-:W-:-:S03]  /*0140*/  @P0 IMAD R3, R9, 0x40, R0 ;  /* 0x0000004009030824 */ /* 0x000fc600078e0200 */
[C---:B------:R-:W-:Y:S01]  /*0150*/  IADD3 R9, PT, PT, R8.reuse, R11, R6 ;  /* 0x0000000b08097210 */ /* 0x040fe20007ffe006 */
[----:B-----5:R-:W-:Y:S01]  /*0160*/  IMAD.WIDE R10, R13, 0x4, R4 ;  /* 0x000000040d0a7825 */ /* 0x020fe200078e0204 */
[CC--:B------:R-:W-:Y:S02]  /*0170*/  IADD3 R17, PT, PT, R8.reuse, R3.reuse, R2 ;  /* 0x0000000308117210 */ /* 0x0c0fe40007ffe002 */
[----:B------:R-:W-:Y:S01]  /*0180*/  IADD3 R19, PT, PT, R8, R3, R6 ;  /* 0x0000000308137210 */ /* 0x000fe20007ffe006 */
[--C-:B------:R-:W-:Y:S01]  /*0190*/  IMAD.WIDE R12, R9, 0x4, R4.reuse ;  /* 0x00000004090c7825 */ /* 0x100fe200078e0204 */
[----:B--2---:R-:W2:Y:S03]  /*01a0*/  LDG.E R6, desc[UR8][R10.64] ;  /* 0x000000080a067981 */ /* 0x004ea6000c1e1900 */
[--C-:B------:R-:W-:Y:S01]  /*01b0*/  IMAD.WIDE R2, R17, 0x4, R4.reuse ;  /* 0x0000000411027825 */ /* 0x100fe200078e0204 */
[----:B------:R0:W3:Y:S03]  /*01c0*/  LDG.E R14, desc[UR8][R10.64+0x80] ;  /* 0x000080080a0e7981 */ /* 0x0000e6000c1e1900 */
[----:B------:R-:W-:Y:S01]  /*01d0*/  IMAD.WIDE R4, R19, 0x4, R4 ;  /* 0x0000000413047825 */ /* 0x000fe200078e0204 */
[----:B------:R-:W4:Y:S04]  /*01e0*/  LDG.E R16, desc[UR8][R12.64] ;  /* 0x000000080c107981 */ /* 0x000f28000c1e1900 */
[----:B------:R-:W5:Y:S04]  /*01f0*/  LDG.E R18, desc[UR8][R12.64+0x80] ;  /* 0x000080080c127981 */ /* 0x000f68000c1e1900 */
[----:B------:R-:W5:Y:S04]  /*0200*/  LDG.E R17, desc[UR8][R2.64] ;  /* 0x0000000802117981 */ /* 0x000f68000c1e1900 */
[----:B------:R-:W5:Y:S04]  /*0210*/  LDG.E R19, desc[UR8][R2.64+0x80] ;  /* 0x0000800802137981 */ /* 0x000f68000c1e1900 */
[----:B------:R-:W5:Y:S04]  /*0220*/  LDG.E R21, desc[UR8][R4.64] ;  /* 0x0000000804157981 */ /* 0x000f68000c1e1900 */
[----:B------:R-:W5:Y:S01]  /*0230*/  LDG.E R23, desc[UR8][R4.64+0x80] ;  /* 0x0000800804177981 */ /* 0x000f62000c1e1900 */
[----:B------:R-:W1:Y:S01]  /*0240*/  S2UR UR6, SR_CgaCtaId ;  /* 0x00000000000679c3 */ /* 0x000e620000008800 */
[----:B------:R-:W-:-:S02]  /*0250*/  UMOV UR4, 0x400 ;  /* 0x0000040000047882 */ /* 0x000fc40000000000 */
[----:B------:R-:W-:Y:S02]  /*0260*/  UIADD3 UR5, UPT, UPT, UR4, 0x4000, URZ ;  /* 0x0000400004057890 */ /* 0x000fe4000fffe0ff */
[----:B-1----:R-:W-:Y:S02]  /*0270*/  ULEA UR4, UR6, UR4, 0x18 ;  /* 0x0000000406047291 */ /* 0x002fe4000f8ec0ff */
[----:B------:R-:W-:-:S04]  /*0280*/  ULEA UR5, UR6, UR5, 0x18 ;  /* 0x0000000506057291 */ /* 0x000fc8000f8ec0ff */
[C---:B------:R-:W-:Y:S02]  /*0290*/  LEA R0, R7.reuse, UR4, 0x8 ;  /* 0x0000000407007c11 */ /* 0x040fe4000f8e40ff */
[----:B------:R-:W-:-:S03]  /*02a0*/  LEA R7, R7, UR5, 0x8 ;  /* 0x0000000507077c11 */ /* 0x000fc6000f8e40ff */
[C---:B------:R-:W-:Y:S02]  /*02b0*/  IMAD R9, R8.reuse, 0x4, R0 ;  /* 0x0000000408097824 */ /* 0x040fe400078e0200 */
[----:B0-----:R-:W-:-:S03]  /*02c0*/  IMAD R10, R8, 0x4, R7 ;  /* 0x00000004080a7824 */ /* 0x001fc600078e0207 */
[----:B--2---:R0:W-:Y:S04]  /*02d0*/  STS [R9], R6 ;  /* 0x0000000609007388 */ /* 0x0041e80000000800 */
[----:B---3--:R1:W-:Y:S04]  /*02e0*/  STS [R9+0x80], R14 ;  /* 0x0000800e09007388 */ /* 0x0083e80000000800 */
[----:B----4-:R1:W-:Y:S01]  /*02f0*/  STS [R9+0x2000], R16 ;  /* 0x0020001009007388 */ /* 0x0103e20000000800 */
[----:B0-----:R-:W-:-:S03]  /*0300*/  LEA R6, R8, UR4, 0x2 ;  /* 0x0000000408067c11 */ /* 0x001fc6000f8e10ff */
[----:B-----5:R1:W-:Y:S01]  /*0310*/  STS [R9+0x2080], R18 ;  /* 0x0020801209007388 */ /* 0x0203e20000000800 */
[----:B------:R-:W-:-:S03]  /*0320*/  LEA R8, R8, UR5, 0x2 ;  /* 0x0000000508087c11 */ /* 0x000fc6000f8e10ff */
[----:B------:R1:W-:Y:S04]  /*0330*/  STS [R10], R17 ;  /* 0x000000110a007388 */ /* 0x0003e80000000800 */
[----:B------:R1:W-:Y:S04]  /*0340*/  STS [R10+0x80], R19 ;  /* 0x000080130a007388 */ /* 0x0003e80000000800 */
[----:B------:R1:W-:Y:S04]  /*0350*/  STS [R10+0x2000], R21 ;  /* 0x002000150a007388 */ /* 0x0003e80000000800 */
[----:B------:R1:W-:Y:S01]  /*0360*/  STS [R10+0x2080], R23 ;  /* 0x002080170a007388 */ /* 0x0003e20000000800 */
[----:B------:R-:W-:Y:S06]  /*0370*/  BAR.SYNC.DEFER_BLOCKING 0x0 ;  /* 0x0000000000007b1d */ /* 0x000fec0000010000 */
[----:B------:R1:W0:Y:S04]  /*0380*/  LDS R11, [R10+0x2080] ;  /* 0x002080000a0b7984 */ /* 0x0002280000000800 */
[----:B------:R1:W2:Y:S04]  /*0390*/  LDS R12, [R10+0x2000] ;  /* 0x002000000a0c7984 */ /* 0x0002a80000000800 */
[----:B------:R1:W3:Y:S04]  /*03a0*/  LDS R13, [R10+0x80] ;  /* 0x000080000a0d7984 */ /* 0x0002e80000000800 */
[----:B------:R1:W4:Y:S01]  /*03b0*/  LDS R14, [R10] ;  /* 0x000000000a0e7984 */ /* 0x0003220000000800 */
[----:B------:R-:W-:Y:S05]  /*03c0*/  @P0 BRA `(.L_x_2) ;  /* 0x0000000000240947 */ /* 0x000fea0003800000 */
[----:B-1----:R-:W-:Y:S04]  /*03d0*/  LDS R10, [R0] ;  /* 0x00000000000a7984 */ /* 0x002fe80000000800 */
[----:B------:R-:W4:Y:S04]  /*03e0*/  LDS R17, [R8] ;  /* 0x0000000008117984 */ /* 0x000f280000000800 */
[----:B------:R-:W3:Y:S04]  /*03f0*/  LDS R16, [R8+0x80] ;  /* 0x0000800008107984 */ /* 0x000ee80000000800 */
[----:B------:R-:W2:Y:S01]  /*0400*/  LDS R18, [R0+0x2000] ;  /* 0x0020000000127984 */ /* 0x000ea20000000800 */
[----:B----4-:R-:W-:-:S02]  /*0410*/  VIADDMNMX R9, R17, R10, R14, PT ;  /* 0x0000000a11097246 */ /* 0x010fc4000380010e */
[C---:B---3--:R-:W-:Y:S02]  /*0420*/  VIADDMNMX R10, R16.reuse, R10, R13, PT ;  /* 0x0000000a100a7246 */ /* 0x048fe4000380010d */
[-C--:B--2---:R-:W-:Y:S02]  /*0430*/  VIADDMNMX R12, R17, R18.reuse, R12, PT ;  /* 0x00000012110c7246 */ /* 0x084fe4000380010c */
[----:B0-----:R-:W-:Y:S01]  /*0440*/  VIADDMNMX R11, R16, R18, R11, PT ;  /* 0x00000012100b7246 */ /* 0x001fe2000380010b */
[----:B------:R-:W-:Y:S06]  /*0450*/  BRA `(.L_x_3) ;  /* 0x0000000000207947 */ /* 0x000fec0003800000 */
.L_x_2:
[----:B-1----:R-:W-:Y:S04]  /*0460*/  LDS R10, [R7] ;  /* 0x00000000070a7984 */ /* 0x002fe80000000800 */
[----:B------:R-:W4:Y:S04]  /*0470*/  LDS R17, [R6] ;  /* 0x0000000006117984 */ /* 0x000f280000000800 */
[----:B------:R-:W3:Y:S04]  /*0480*/  LDS R16, [R6+0x80] ;  /* 0x0000800006107984 */ /* 0x000ee80000000800 */
[----:B------:R-:W2:Y:S01]  /*0490*/  LDS R18, [R7+0x2000] ;  /* 0x0020000007127984 */ /* 0x000ea20000000800 */
[----:B----4-:R-:W-:-:S02]  /*04a0*/  VIADDMNMX R9, R17, R10, R14, PT ;  /* 0x0000000a11097246 */ /* 0x010fc4000380010e */
[C---:B---3--:R-:W-:Y:S02]  /*04b0*/  VIADDMNMX R10, R16.reuse, R10, R13, PT ;  /* 0x0000000a100a7246 */ /* 0x048fe4000380010d */
[-C--:B--2---:R-:W-:Y:S02]  /*04c0*/  VIADDMNMX R12, R17, R18.reuse, R12, PT ;  /* 0x00000012110c7246 */ /* 0x084fe4000380010c */
[----:B0-----:R-:W-:-:S07]  /*04d0*/  VIADDMNMX R11, R16, R18, R11, PT ;  /* 0x00000012100b7246 */ /* 0x001fce000380010b */
.L_x_3:
[----:B------:R-:W-:-:S13]  /*04e0*/  ISETP.NE.AND P0, PT, R15, RZ, PT ;  /* 0x000000ff0f00720c */ /* 0x000fda0003f05270 */
[----:B------:R-:W-:Y:S05]  /*04f0*/  @!P0 BRA `(.L_x_4) ;  /* 0x0000000000248947 */ /* 0x000fea0003800000 */
[----:B------:R-:W-:Y:S04]  /*0500*/  LDS R15, [R7+0x4] ;  /* 0x00000400070f7984 */ /* 0x000fe80000000800 */
[----:B------:R-:W0:Y:S04]  /*0510*/  LDS R13, [R6+0x100] ;  /* 0x00010000060d7984 */ /* 0x000e280000000800 */
[----:B------:R-:W1:Y:S04]  /*0520*/  LDS R14, [R6+0x180] ;  /* 0x00018000060e7984 */ /* 0x000e680000000800 */
[----:B------:R-:W2:Y:S01]  /*0530*/  LDS R16, [R7+0x2004] ;  /* 0x0020040007107984 */ /* 0x000ea20000000800 */
[----:B0-----:R-:W-:-:S02]  /*0540*/  VIADDMNMX R9, R13, R15, R9, PT ;  /* 0x0000000f0d097246 */ /* 0x001fc40003800109 */
[C---:B-1----:R-:W-:Y:S02]  /*0550*/  VIADDMNMX R10, R14.reuse, R15, R10, PT ;  /* 0x0000000f0e0a7246 */ /* 0x042fe4000380010a */
[-C--:B--2---:R-:W-:Y:S02]  /*0560*/  VIADDMNMX R12, R13, R16.reuse, R12, PT ;  /* 0x000000100d0c7246 */ /* 0x084fe4000380010c */
[----:B------:R-:W-:Y:S01]  /*0570*/  VIADDMNMX R11, R14, R16, R11, PT ;  /* 0x000000100e0b7246 */ /* 0x000fe2000380010b */
[----:B------:R-:W-:Y:S06]  /*0580*/  BRA `(.L_x_5) ;  /* 0x0000000000207947 */ /* 0x000fec0003800000 */
.L_x_4:
[----:B------:R-:W-:Y:S04]  /*0590*/  LDS R15, [R0+0x4] ;  /* 0x00000400000f7984 */ /* 0x000fe80000000800 */
[----:B------:R-:W0:Y:S04]  /*05a0*/  LDS R13, [R8+0x100] ;  /* 0x00010000080d7984 */ /* 0x000e280000000800 */
[----:B------:R-:W1:Y:S04]  /*05b0*/  LDS R14, [R8+0x180] ;  /* 0x00018000080e7984 */ /* 0x000e680000000800 */
[----:B------:R-:W2:Y:S01]  /*05c0*/  LDS R16, [R0+0x2004] ;  /* 0x0020040000107984 */ /* 0x000ea20000000800 */
[----:B0-----:R-:W-:-:S02]  /*05d0*/  VIADDMNMX R9, R13, R15, R9, PT ;  /* 0x0000000f0d097246 */ /* 0x001fc40003800109 */
[C---:B-1----:R-:W-:Y:S02]  /*05e0*/  VIADDMNMX R10, R14.reuse, R15, R10, PT ;  /* 0x0000000f0e0a7246 */ /* 0x042fe4000380010a */
[-C--:B--2---:R-:W-:Y:S02]  /*05f0*/  VIADDMNMX R12, R13, R16.reuse, R12, PT ;  /* 0x000000100d0c7246 */ /* 0x084fe4000380010c */
[----:B------:R-:W-:-:S07]  /*0600*/  VIADDMNMX R11, R14, R16, R11, PT ;  /* 0x000000100e0b7246 */ /* 0x000fce000380010b */
.L_x_5:
        /* <DEDUP_REMOVED lines=10> */
.L_x_6:
        /* <DEDUP_REMOVED lines=8> */
.L_x_7:
        /* <DEDUP_REMOVED lines=10> */
.L_x_8:
        /* <DEDUP_REMOVED lines=8> */
.L_x_9:
[----:B------:R-:W-:Y:S05]  /*0850*/  @!P0 BRA `(.L_x_10) ;  /* 0x0000000000248947 */ /* 0x000fea0003800000 */
[----:B------:R-:W-:Y:S04]  /*0860*/  LDS R13, [R7+0x10] ;  /* 0x00001000070d7984 */ /* 0x000fe80000000800 */
[----:B------:R-:W0:Y:S04]  /*0870*/  LDS R14, [R6+0x400] ;  /* 0x00040000060e7984 */ /* 0x000e280000000800 */
[----:B------:R-:W1:Y:S04]  /*0880*/  LDS R16, [R6+0x480] ;  /* 0x0004800006107984 */ /* 0x000e680000000800 */
[----:B------:R-:W2:Y:S01]  /*0890*/  LDS R15, [R7+0x2010] ;  /* 0x00201000070f7984 */ /* 0x000ea20000000800 */
[----:B0-----:R-:W-:-:S02]  /*08a0*/  VIADDMNMX R9, R14, R13, R9, PT ;  /* 0x0000000d0e097246 */ /* 0x001fc40003800109 */
[----:B-1----:R-:W-:Y:S02]  /*08b0*/  VIADDMNMX R10, R16, R13, R10, PT ;  /* 0x0000000d100a7246 */ /* 0x002fe4000380010a */
[-C--:B--2---:R-:W-:Y:S02]  /*08c0*/  VIADDMNMX R12, R14, R15.reuse, R12, PT ;  /* 0x0000000f0e0c7246 */ /* 0x084fe4000380010c */
[----:B------:R-:W-:Y:S01]  /*08d0*/  VIADDMNMX R11, R16, R15, R11, PT ;  /* 0x0000000f100b7246 */ /* 0x000fe2000380010b */
[----:B------:R-:W-:Y:S06]  /*08e0*/  BRA `(.L_x_11) ;  /* 0x0000000000207947 */ /* 0x000fec0003800000 */
.L_x_10:
[----:B------:R-:W-:Y:S04]  /*08f0*/  LDS R13, [R0+0x10] ;  /* 0x00001000000d7984 */ /* 0x000fe80000000800 */
[----:B------:R-:W0:Y:S04]  /*0900*/  LDS R14, [R8+0x400] ;  /* 0x00040000080e7984 */ /* 0x000e280000000800 */
[----:B------:R-:W1:Y:S04]  /*0910*/  LDS R16, [R8+0x480] ;  /* 0x0004800008107984 */ /* 0x000e680000000800 */
[----:B------:R-:W2:Y:S01]  /*0920*/  LDS R15, [R0+0x2010] ;  /* 0x00201000000f7984 */ /* 0x000ea20000000800 */
[----:B0-----:R-:W-:-:S02]  /*0930*/  VIADDMNMX R9, R14, R13, R9, PT ;  /* 0x0000000d0e097246 */ /* 0x001fc40003800109 */
[----:B-1----:R-:W-:Y:S02]  /*0940*/  VIADDMNMX R10, R16, R13, R10, PT ;  /* 0x0000000d100a7246 */ /* 0x002fe4000380010a */
[-C--:B--2---:R-:W-:Y:S02]  /*0950*/  VIADDMNMX R12, R14, R15.reuse, R12, PT ;  /* 0x0000000f0e0c7246 */ /* 0x084fe4000380010c */
[----:B------:R-:W-:-:S07]  /*0960*/  VIADDMNMX R11, R16, R15, R11, PT ;  /* 0x0000000f100b7246 */ /* 0x000fce000380010b */
.L_x_11:
        /* <DEDUP_REMOVED lines=10> */
.L_x_12:
        /* <DEDUP_REMOVED lines=8> */
.L_x_13:
        /* <DEDUP_REMOVED lines=10> */
.L_x_14:
        /* <DEDUP_REMOVED lines=8> */
.L_x_15:
        /* <DEDUP_REMOVED lines=10> */
.L_x_16:
        /* <DEDUP_REMOVED lines=8> */
.L_x_17:
        /* <DEDUP_REMOVED lines=10> */
.L_x_18:
        /* <DEDUP_REMOVED lines=8> */
.L_x_19:
        /* <DEDUP_REMOVED lines=10> */
.L_x_20:
        /* <DEDUP_REMOVED lines=8> */
.L_x_21:
        /* <DEDUP_REMOVED lines=10> */
.L_x_22:
        /* <DEDUP_REMOVED lines=8> */
.L_x_23:
        /* <DEDUP_REMOVED lines=10> */
.L_x_24:
        /* <DEDUP_REMOVED lines=8> */
.L_x_25:
        /* <DEDUP_REMOVED lines=10> */
.L_x_26:
        /* <DEDUP_REMOVED lines=8> */
.L_x_27:
        /* <DEDUP_REMOVED lines=10> */
.L_x_28:
        /* <DEDUP_REMOVED lines=8> */
.L_x_29:
        /* <DEDUP_REMOVED lines=10> */
.L_x_30:
        /* <DEDUP_REMOVED lines=8> */
.L_x_31:
        /* <DEDUP_REMOVED lines=10> */
.L_x_32:
        /* <DEDUP_REMOVED lines=8> */
.L_x_33:
        /* <DEDUP_REMOVED lines=10> */
.L_x_34:
        /* <DEDUP_REMOVED lines=8> */
.L_x_35:
        /* <DEDUP_REMOVED lines=10> */
.L_x_36:
        /* <DEDUP_REMOVED lines=8> */
.L_x_37:
        /* <DEDUP_REMOVED lines=10> */
.L_x_38:
        /* <DEDUP_REMOVED lines=8> */
.L_x_39:
        /* <DEDUP_REMOVED lines=10> */
.L_x_40:
        /* <DEDUP_REMOVED lines=8> */
.L_x_41:
        /* <DEDUP_REMOVED lines=10> */
.L_x_42:
        /* <DEDUP_REMOVED lines=8> */
.L_x_43:
        /* <DEDUP_REMOVED lines=10> */
.L_x_44:
        /* <DEDUP_REMOVED lines=8> */
.L_x_45:
        /* <DEDUP_REMOVED lines=10> */
.L_x_46:
        /* <DEDUP_REMOVED lines=8> */
.L_x_47:
        /* <DEDUP_REMOVED lines=10> */
.L_x_48:
        /* <DEDUP_REMOVED lines=8> */
.L_x_49:
        /* <DEDUP_REMOVED lines=10> */
.L_x_50:
        /* <DEDUP_REMOVED lines=8> */
.L_x_51:
        /* <DEDUP_REMOVED lines=10> */
.L_x_52:
        /* <DEDUP_REMOVED lines=8> */
.L_x_53:
        /* <DEDUP_REMOVED lines=10> */
.L_x_54:
        /* <DEDUP_REMOVED lines=8> */
.L_x_55:
        /* <DEDUP_REMOVED lines=10> */
.L_x_56:
        /* <DEDUP_REMOVED lines=8> */
.L_x_57:
        /* <DEDUP_REMOVED lines=10> */
.L_x_58:
        /* <DEDUP_REMOVED lines=8> */
.L_x_59:
        /* <DEDUP_REMOVED lines=10> */
.L_x_60:
        /* <DEDUP_REMOVED lines=8> */
.L_x_61:
        /* <DEDUP_REMOVED lines=10> */
.L_x_62:
        /* <DEDUP_REMOVED lines=8> */
.L_x_63:
        /* <DEDUP_REMOVED lines=10> */
.L_x_64:
        /* <DEDUP_REMOVED lines=8> */
.L_x_65:
        /* <DEDUP_REMOVED lines=10> */
.L_x_66:
        /* <DEDUP_REMOVED lines=8> */
.L_x_67:
        /* <DEDUP_REMOVED lines=10> */
.L_x_68:
        /* <DEDUP_REMOVED lines=8> */
.L_x_69:
        /* <DEDUP_REMOVED lines=10> */
.L_x_70:
        /* <DEDUP_REMOVED lines=8> */
.L_x_71:
        /* <DEDUP_REMOVED lines=10> */
.L_x_72:
        /* <DEDUP_REMOVED lines=8> */
.L_x_73:
        /* <DEDUP_REMOVED lines=10> */
.L_x_74:
        /* <DEDUP_REMOVED lines=8> */
.L_x_75:
        /* <DEDUP_REMOVED lines=10> */
.L_x_76:
        /* <DEDUP_REMOVED lines=8> */
.L_x_77:
        /* <DEDUP_REMOVED lines=10> */
.L_x_78:
        /* <DEDUP_REMOVED lines=8> */
.L_x_79:
        /* <DEDUP_REMOVED lines=10> */
.L_x_80:
        /* <DEDUP_REMOVED lines=8> */
.L_x_81:
        /* <DEDUP_REMOVED lines=10> */
.L_x_82:
        /* <DEDUP_REMOVED lines=8> */
.L_x_83:
        /* <DEDUP_REMOVED lines=10> */
.L_x_84:
        /* <DEDUP_REMOVED lines=8> */
.L_x_85:
        /* <DEDUP_REMOVED lines=10> */
.L_x_86:
        /* <DEDUP_REMOVED lines=8> */
.L_x_87:
        /* <DEDUP_REMOVED lines=10> */
.L_x_88:
        /* <DEDUP_REMOVED lines=8> */
.L_x_89:
        /* <DEDUP_REMOVED lines=10> */
.L_x_90:
        /* <DEDUP_REMOVED lines=8> */
.L_x_91:
        /* <DEDUP_REMOVED lines=10> */
.L_x_92:
        /* <DEDUP_REMOVED lines=8> */
.L_x_93:
        /* <DEDUP_REMOVED lines=10> */
.L_x_94:
        /* <DEDUP_REMOVED lines=8> */
.L_x_95:
        /* <DEDUP_REMOVED lines=10> */
.L_x_96:
        /* <DEDUP_REMOVED lines=8> */
.L_x_97:
        /* <DEDUP_REMOVED lines=10> */
.L_x_98:
        /* <DEDUP_REMOVED lines=8> */
.L_x_99:
        /* <DEDUP_REMOVED lines=10> */
.L_x_100:
        /* <DEDUP_REMOVED lines=8> */
.L_x_101:
        /* <DEDUP_REMOVED lines=10> */
.L_x_102:
        /* <DEDUP_REMOVED lines=8> */
.L_x_103:
        /* <DEDUP_REMOVED lines=10> */
.L_x_104:
        /* <DEDUP_REMOVED lines=8> */
.L_x_105:
        /* <DEDUP_REMOVED lines=10> */
.L_x_106:
        /* <DEDUP_REMOVED lines=8> */
.L_x_107:
        /* <DEDUP_REMOVED lines=10> */
.L_x_108:
        /* <DEDUP_REMOVED lines=8> */
.L_x_109:
        /* <DEDUP_REMOVED lines=10> */
.L_x_110:
        /* <DEDUP_REMOVED lines=8> */
.L_x_111:
        /* <DEDUP_REMOVED lines=10> */
.L_x_112:
        /* <DEDUP_REMOVED lines=8> */
.L_x_113:
        /* <DEDUP_REMOVED lines=10> */
.L_x_114:
        /* <DEDUP_REMOVED lines=8> */
.L_x_115:
        /* <DEDUP_REMOVED lines=10> */
.L_x_116:
        /* <DEDUP_REMOVED lines=8> */
.L_x_117:
        /* <DEDUP_REMOVED lines=10> */
.L_x_118:
        /* <DEDUP_REMOVED lines=8> */
.L_x_119:
        /* <DEDUP_REMOVED lines=10> */
.L_x_120:
        /* <DEDUP_REMOVED lines=8> */
.L_x_121:
        /* <DEDUP_REMOVED lines=10> */
.L_x_122:
        /* <DEDUP_REMOVED lines=8> */
.L_x_123:
        /* <DEDUP_REMOVED lines=10> */
.L_x_124:
        /* <DEDUP_REMOVED lines=8> */
.L_x_125:
        /* <DEDUP_REMOVED lines=10> */
.L_x_126:
        /* <DEDUP_REMOVED lines=8> */
.L_x_127:
[----:B------:R-:W-:Y:S05]  /*4ab0*/  @!P0 BRA `(.L_x_128) ;  /* 0x0000000000248947 */ /* 0x000fea0003800000 */
[----:B------:R-:W-:Y:S04]  /*4ac0*/  LDS R8, [R6+0x3f80] ;  /* 0x003f800006087984 */ /* 0x000fe80000000800 */
[----:B------:R-:W0:Y:S04]  /*4ad0*/  LDS R19, [R7+0x20fc] ;  /* 0x0020fc0007137984 */ /* 0x000e280000000800 */
[----:B------:R-:W1:Y:S04]  /*4ae0*/  LDS R17, [R7+0xfc] ;  /* 0x0000fc0007117984 */ /* 0x000e680000000800 */
[----:B------:R-:W2:Y:S01]  /*4af0*/  LDS R0, [R6+0x3f00] ;  /* 0x003f000006007984 */ /* 0x000ea20000000800 */
[----:B0-----:R-:W-:-:S02]  /*4b00*/  VIADDMNMX R15, R8, R19, R11, PT ;  /* 0x00000013080f7246 */ /* 0x001fc4000380010b */
[-C--:B-1----:R-:W-:Y:S02]  /*4b10*/  VIADDMNMX R13, R8, R17.reuse, R10, PT ;  /* 0x00000011080d7246 */ /* 0x082fe4000380010a */
[C---:B--2---:R-:W-:Y:S02]  /*4b20*/  VIADDMNMX R9, R0.reuse, R17, R9, PT ;  /* 0x0000001100097246 */ /* 0x044fe40003800109 */
[----:B------:R-:W-:Y:S01]  /*4b30*/  VIADDMNMX R11, R0, R19, R12, PT ;  /* 0x00000013000b7246 */ /* 0x000fe2000380010c */
[----:B------:R-:W-:Y:S06]  /*4b40*/  BRA `(.L_x_129) ;  /* 0x0000000000207947 */ /* 0x000fec0003800000 */
.L_x_128:
[----:B------:R-:W-:Y:S04]  /*4b50*/  LDS R7, [R0+0xfc] ;  /* 0x0000fc0000077984 */ /* 0x000fe80000000800 */
[----:B------:R-:W0:Y:S04]  /*4b60*/  LDS R15, [R8+0x3f80] ;  /* 0x003f8000080f7984 */ /* 0x000e280000000800 */
[----:B------:R-:W1:Y:S04]  /*4b70*/  LDS R14, [R0+0x20fc] ;  /* 0x0020fc00000e7984 */ /* 0x000e680000000800 */
[----:B------:R-:W2:Y:S01]  /*4b80*/  LDS R6, [R8+0x3f00] ;  /* 0x003f000008067984 */ /* 0x000ea20000000800 */
[----:B0-----:R-:W-:-:S02]  /*4b90*/  VIADDMNMX R13, R15, R7, R10, PT ;  /* 0x000000070f0d7246 */ /* 0x001fc4000380010a */
[-C--:B-1----:R-:W-:Y:S02]  /*4ba0*/  VIADDMNMX R15, R15, R14.reuse, R11, PT ;  /* 0x0000000e0f0f7246 */ /* 0x082fe4000380010b */
[C---:B--2---:R-:W-:Y:S02]  /*4bb0*/  VIADDMNMX R9, R6.reuse, R7, R9, PT ;  /* 0x0000000706097246 */ /* 0x044fe40003800109 */
[----:B------:R-:W-:-:S07]  /*4bc0*/  VIADDMNMX R11, R6, R14, R12, PT ;  /* 0x0000000e060b7246 */ /* 0x000fce000380010c */
.L_x_129:
[----:B------:R-:W-:Y:S04]  /*4bd0*/  STG.E desc[UR8][R2.64], R9 ;  /* 0x0000000902007986 */ /* 0x000fe8000c101908 */
[----:B------:R-:W-:Y:S04]  /*4be0*/  STG.E desc[UR8][R2.64+0x80], R13 ;  /* 0x0000800d02007986 */ /* 0x000fe8000c101908 */
[----:B------:R-:W-:Y:S04]  /*4bf0*/  STG.E desc[UR8][R4.64], R11 ;  /* 0x0000000b04007986 */ /* 0x000fe8000c101908 */
[----:B------:R-:W-:Y:S01]  /*4c00*/  STG.E desc[UR8][R4.64+0x80], R15 ;  /* 0x0000800f04007986 */ /* 0x000fe2000c101908 */
[----:B------:R-:W-:Y:S05]  /*4c10*/  EXIT ;  /* 0x000000000000794d */ /* 0x000fea0003800000 */
.L_x_130:
        /* <DEDUP_REMOVED lines=14> */
.L_x_134:


//--------------------- .text._Z6phase1Piii       --------------------------
	.section	.text._Z6phase1Piii,"ax",@progbits
	.align	128
        .global         _Z6phase1Piii
        .type           _Z6phase1Piii,@function
        .size           _Z6phase1Piii,(.L_x_135 - _Z6phase1Piii)
        .other          _Z6phase1Piii,@"STO_CUDA_ENTRY STV_DEFAULT"
_Z6phase1Piii:
.text._Z6phase1Piii:
[----:B------:R-:W-:Y:S08]  /*0000*/  LDC R1, c[0x0][0x37c] ;  /* 0x0000df00ff017b82 */ /* 0x000ff00000000800 */
[----:B------:R-:W0:Y:S01]  /*0010*/  LDC.64 R2, c[0x0][0x388] ;  /* 0x0000e200ff027b82 */ /* 0x000e220000000a00 */
[----:B------:R-:W1:Y:S01]  /*0020*/  S2R R6, SR_TID.Y ;  /* 0x0000000000067919 */ /* 0x000e620000002200 */
[----:B------:R-:W2:Y:S01]  /*0030*/  LDCU.64 UR6, c[0x0][0x358] ;  /* 0x00006b00ff0677ac */ /* 0x000ea20008000a00 */
[----:B------:R-:W3:Y:S05]  /*0040*/  S2R R8, SR_TID.X ;  /* 0x0000000000087919 */ /* 0x000eea0000002100 */
[----:B------:R-:W4:Y:S01]  /*0050*/  LDC.64 R4, c[0x0][0x380] ;  /* 0x0000e000ff047b82 */ /* 0x000f220000000a00 */
[----:B0-----:R-:W-:-:S04]  /*0060*/  IMAD.SHL.U32 R3, R3, 0x40, RZ ;  /* 0x0000004003037824 */ /* 0x001fc800078e00ff */
[----:B------:R-:W-:-:S04]  /*0070*/  IMAD R3, R3, R2, R3 ;  /* 0x0000000203037224 */ /* 0x000fc800078e0203 */
[----:B-1----:R-:W-:-:S04]  /*0080*/  IMAD R3, R6, R2, R3 ;  /* 0x0000000206037224 */ /* 0x002fc800078e0203 */
[----:B---3--:R-:W-:-:S04]  /*0090*/  IMAD.IADD R3, R3, 0x1, R8 ;  /* 0x0000000103037824 */ /* 0x008fc800078e0208 */
[----:B------:R-:W-:Y:S02]  /*00a0*/  IMAD R7, R2, 0x20, R3 ;  /* 0x0000002002077824 */ /* 0x000fe400078e0203 */
[----:B----4-:R-:W-:-:S04]  /*00b0*/  IMAD.WIDE R2, R3, 0x4, R4 ;  /* 0x0000000403027825 */ /* 0x010fc800078e0204 */
[----:B------:R-:W-:Y:S01]  /*00c0*/  IMAD.WIDE R4, R7, 0x4, R4 ;  /* 0x0000000407047825 */ /* 0x000fe200078e0204 */
[----:B--2---:R-:W2:Y:S04]  /*00d0*/  LDG.E R9, desc[UR6][R2.64+0x80] ;  /* 0x0000800602097981 */ /* 0x004ea8000c1e1900 */
[----:B------:R-:W3:Y:S04]  /*00e0*/  LDG.E R7, desc[UR6][R2.64] ;  /* 0x0000000602077981 */ /* 0x000ee8000c1e1900 */
[----:B------:R-:W4:Y:S04]  /*00f0*/  LDG.E R11, desc[UR6][R4.64] ;  /* 0x00000006040b7981 */ /* 0x000f28000c1e1900 */
[----:B------:R-:W5:Y:S01]  /*0100*/  LDG.E R13, desc[UR6][R4.64+0x80] ;  /* 0x00008006040d7981 */ /* 0x000f62000c1e1900 */
[----:B------:R-:W0:Y:S01]  /*0110*/  S2UR UR5, SR_CgaCtaId ;  /* 0x00000000000579c3 */ /* 0x000e220000008800 */
[----:B------:R-:W-:-:S02]  /*0120*/  UMOV UR4, 0x400 ;  /* 0x0000040000047882 */ /* 0x000fc40000000000 */
[----:B0-----:R-:W-:-:S06]  /*0130*/  ULEA UR4, UR5, UR4, 0x18 ;  /* 0x0000000405047291 */ /* 0x001fcc000f8ec0ff */
[----:B------:R-:W-:-:S05]  /*0140*/  LEA R6, R6, UR4, 0x8 ;  /* 0x0000000406067c11 */ /* 0x000fca000f8e40ff */
[C---:B------:R-:W-:Y:S01]  /*0150*/  IMAD R0, R8.reuse, 0x4, R6 ;  /* 0x0000000408007824 */ /* 0x040fe200078e0206 */
[----:B------:R-:W-:Y:S01]  /*0160*/  LEA R8, R8, UR4, 0x2 ;  /* 0x0000000408087c11 */ /* 0x000fe2000f8e10ff */
[----:B------:R-:W-:Y:S01]  /*0170*/  VIADD R6, R6, 0x2000 ;  /* 0x0000200006067836 */ /* 0x000fe20000000000 */
[----:B------:R-:W-:Y:S02]  /*0180*/  UMOV UR4, 0x2000 ;  /* 0x0000200000047882 */ /* 0x000fe40000000000 */
[----:B--2---:R-:W-:Y:S04]  /*0190*/  STS [R0+0x80], R9 ;  /* 0x0000800900007388 */ /* 0x004fe80000000800 */
[----:B---3--:R0:W-:Y:S04]  /*01a0*/  STS [R0], R7 ;  /* 0x0000000700007388 */ /* 0x0081e80000000800 */
[----:B----4-:R1:W-:Y:S04]  /*01b0*/  STS [R0+0x2000], R11 ;  /* 0x0020000b00007388 */ /* 0x0103e80000000800 */
[----:B-----5:R1:W-:Y:S01]  /*01c0*/  STS [R0+0x2080], R13 ;  /* 0x0020800d00007388 */ /* 0x0203e20000000800 */
[----:B------:R-:W-:Y:S06]  /*01d0*/  BAR.SYNC.DEFER_BLOCKING 0x0 ;  /* 0x0000000000007b1d */ /* 0x000fec0000010000 */
[----:B------:R1:W2:Y:S04]  /*01e0*/  LDS R15, [R0] ;  /* 0x00000000000f7984 */ /* 0x0002a80000000800 */
[----:B------:R1:W3:Y:S04]  /*01f0*/  LDS R17, [R0+0x80] ;  /* 0x0000800000117984 */ /* 0x0002e80000000800 */
[----:B------:R1:W4:Y:S04]  /*0200*/  LDS R19, [R0+0x2000] ;  /* 0x0020000000137984 */ /* 0x0003280000000800 */
[----:B------:R1:W1:Y:S01]  /*0210*/  LDS R21, [R0+0x2080] ;  /* 0x0020800000157984 */ /* 0x0002620000000800 */
[----:B0-----:R-:W-:-:S07]  /*0220*/  VIADD R7, R8, 0x400 ;  /* 0x0000040008077836 */ /* 0x001fce0000000000 */
.L_x_131:
[----:B------:R-:W-:Y:S01]  /*0230*/  LDS R10, [R7+-0x400] ;  /* 0xfffc0000070a7984 */ /* 0x000fe20000000800 */
[----:B------:R-:W-:-:S03]  /*0240*/  UIADD3 UR4, UPT, UPT, UR4, 0x20, URZ ;  /* 0x0000002004047890 */ /* 0x000fc6000fffe0ff */
[----:B------:R-:W4:Y:S01]  /*0250*/  LDS R9, [R6] ;  /* 0x0000000006097984 */ /* 0x000f220000000800 */
[----:B------:R-:W-:-:S03]  /*0260*/  UISETP.NE.AND UP0, UPT, UR4, 0x2100, UPT ;  /* 0x000021000400788c */ /* 0x000fc6000bf05270 */
[----:B------:R-:W2:Y:S04]  /*0270*/  LDS R8, [R6+-0x2000] ;  /* 0xffe0000006087984 */ /* 0x000ea80000000800 */
[----:B------:R-:W3:Y:S01]  /*0280*/  LDS R12, [R7+-0x380] ;  /* 0xfffc8000070c7984 */ /* 0x000ee20000000800 */
[C---:B0---4-:R-:W-:Y:S02]  /*0290*/  VIADDMNMX R19, R10.reuse, R9, R19, PT ;  /* 0x000000090a137246 */ /* 0x051fe40003800113 */
[----:B--2---:R-:W-:-:S03]  /*02a0*/  VIADDMNMX R15, R10, R8, R15, PT ;  /* 0x000000080a0f7246 */ /* 0x004fc6000380010f */
[----:B------:R-:W-:Y:S01]  /*02b0*/  STS [R0+0x2000], R19 ;  /* 0x0020001300007388 */ /* 0x000fe20000000800 */
[----:B---3--:R-:W-:-:S03]  /*02c0*/  VIADDMNMX R17, R12, R8, R17, PT ;  /* 0x000000080c117246 */ /* 0x008fc60003800111 */
[----:B------:R-:W-:Y:S01]  /*02d0*/  STS [R0], R15 ;  /* 0x0000000f00007388 */ /* 0x000fe20000000800 */
[----:B-1----:R-:W-:-:S03]  /*02e0*/  VIADDMNMX R9, R12, R9, R21, PT ;  /* 0x000000090c097246 */ /* 0x002fc60003800115 */
[----:B------:R-:W-:Y:S04]  /*02f0*/  STS [R0+0x80], R17 ;  /* 0x0000801100007388 */ /* 0x000fe80000000800 */
[----:B------:R-:W-:Y:S01]  /*0300*/  STS [R0+0x2080], R9 ;  /* 0x0020800900007388 */ /* 0x000fe20000000800 */
[----:B------:R-:W-:Y:S06]  /*0310*/  BAR.SYNC.DEFER_BLOCKING 0x0 ;  /* 0x0000000000007b1d */ /* 0x000fec0000010000 */
[----:B------:R-:W-:Y:S04]  /*0320*/  LDS R8, [R6+-0x1ffc] ;  /* 0xffe0040006087984 */ /* 0x000fe80000000800 */
[----:B------:R-:W0:Y:S04]  /*0330*/  LDS R10, [R7+-0x300] ;  /* 0xfffd0000070a7984 */ /* 0x000e280000000800 */
[----:B------:R-:W1:Y:S04]  /*0340*/  LDS R12, [R7+-0x280] ;  /* 0xfffd8000070c7984 */ /* 0x000e680000000800 */
[----:B------:R-:W2:Y:S01]  /*0350*/  LDS R14, [R6+0x4] ;  /* 0x00000400060e7984 */ /* 0x000ea20000000800 */
[----:B0-----:R-:W-:-:S02]  /*0360*/  VIADDMNMX R11, R10, R8, R15, PT ;  /* 0x000000080a0b7246 */ /* 0x001fc4000380010f */
[----:B-1----:R-:W-:-:S03]  /*0370*/  VIADDMNMX R13, R12, R8, R17, PT ;  /* 0x000000080c0d7246 */ /* 0x002fc60003800111 */
[----:B------:R-:W-:Y:S01]  /*0380*/  STS [R0], R11 ;  /* 0x0000000b00007388 */ /* 0x000fe20000000800 */
[----:B--2---:R-:W-:-:S03]  /*0390*/  VIADDMNMX R15, R10, R14, R19, PT ;  /* 0x0000000e0a0f7246 */ /* 0x004fc60003800113 */
[----:B------:R-:W-:Y:S01]  /*03a0*/  STS [R0+0x80], R13 ;  /* 0x0000800d00007388 */ /* 0x000fe20000000800 */
[----:B------:R-:W-:-:S03]  /*03b0*/  VIADDMNMX R17, R12, R14, R9, PT ;  /* 0x0000000e0c117246 */ /* 0x000fc60003800109 */
        /* <DEDUP_REMOVED lines=30> */
[----:B------:R-:W0:Y:S04]  /*05a0*/  LDS R10, [R7] ;  /* 0x00000000070a7984 */ /* 0x000e280000000800 */
[----:B------:R-:W1:Y:S04]  /*05b0*/  LDS R12, [R7+0x80] ;  /* 0x00008000070c7984 */ /* 0x000e680000000800 */
        /* <DEDUP_REMOVED lines=11> */
[----:B------:R-:W0:Y:S04]  /*0670*/  LDS R10, [R7+0x100] ;  /* 0x00010000070a7984 */ /* 0x000e280000000800 */
        /* <DEDUP_REMOVED lines=26> */
[----:B------:R1:W2:Y:S04]  /*0820*/  LDS R12, [R7+0x380] ;  /* 0x00038000070c7984 */ /* 0x0002a80000000800 */
[----:B------:R3:W4:Y:S01]  /*0830*/  LDS R11, [R6+0x1c] ;  /* 0x00001c00060b7984 */ /* 0x0007220000000800 */
[----:B-1----:R-:W-:-:S02]  /*0840*/  VIADD R7, R7, 0x800 ;  /* 0x0000080007077836 */ /* 0x002fc40000000000 */
[----:B---3--:R-:W-:Y:S01]  /*0850*/  VIADD R6, R6, 0x20 ;  /* 0x0000002006067836 */ /* 0x008fe20000000000 */
[-C--:B0-----:R-:W-:Y:S02]  /*0860*/  VIADDMNMX R15, R10, R8.reuse, R21, PT ;  /* 0x000000080a0f7246 */ /* 0x081fe40003800115 */
[----:B--2---:R-:W-:-:S03]  /*0870*/  VIADDMNMX R17, R12, R8, R23, PT ;  /* 0x000000080c117246 */ /* 0x004fc60003800117 */
[----:B------:R0:W-:Y:S01]  /*0880*/  STS [R0], R15 ;  /* 0x0000000f00007388 */ /* 0x0001e20000000800 */
[----:B----4-:R-:W-:-:S03]  /*0890*/  VIADDMNMX R19, R10, R11, R9, PT ;  /* 0x0000000b0a137246 */ /* 0x010fc60003800109 */
[----:B------:R0:W-:Y:S01]  /*08a0*/  STS [R0+0x80], R17 ;  /* 0x0000801100007388 */ /* 0x0001e20000000800 */
[----:B------:R-:W-:-:S03]  /*08b0*/  VIADDMNMX R21, R12, R11, R25, PT ;  /* 0x0000000b0c157246 */ /* 0x000fc60003800119 */
[----:B------:R0:W-:Y:S04]  /*08c0*/  STS [R0+0x2000], R19 ;  /* 0x0020001300007388 */ /* 0x0001e80000000800 */
[----:B------:R0:W-:Y:S01]  /*08d0*/  STS [R0+0x2080], R21 ;  /* 0x0020801500007388 */ /* 0x0001e20000000800 */
[----:B------:R-:W-:Y:S06]  /*08e0*/  BAR.SYNC.DEFER_BLOCKING 0x0 ;  /* 0x0000000000007b1d */ /* 0x000fec0000010000 */
[----:B------:R-:W-:Y:S05]  /*08f0*/  BRA.U UP0, `(.L_x_131) ;  /* 0xfffffff9004c7547 */ /* 0x000fea000b83ffff */
[----:B------:R-:W-:Y:S04]  /*0900*/  STG.E desc[UR6][R2.64], R15 ;  /* 0x0000000f02007986 */ /* 0x000fe8000c101906 */
[----:B------:R-:W-:Y:S04]  /*0910*/  STG.E desc[UR6][R2.64+0x80], R17 ;  /* 0x0000801102007986 */ /* 0x000fe8000c101906 */
[----:B------:R-:W-:Y:S04]  /*0920*/  STG.E desc[UR6][R4.64], R19 ;  /* 0x0000001304007986 */ /* 0x000fe8000c101906 */
[----:B------:R-:W-:Y:S01]  /*0930*/  STG.E desc[UR6][R4.64+0x80], R21 ;  /* 0x0000801504007986 */ /* 0x000fe2000c101906 */
[----:B------:R-:W-:Y:S05]  /*0940*/  EXIT ;  /* 0x000000000000794d */ /* 0x000fea0003800000 */
.L_x_132:
        /* <DEDUP_REMOVED lines=11> */
.L_x_135:


//--------------------- .nv.shared._Z6phase3Piii  --------------------------
	.section	.nv.shared._Z6phase3Piii,"aw",@nobits
	.sectionflags	@""
	.align	4
.nv.shared._Z6phase3Piii:
	.zero		33792


//--------------------- .nv.shared.reserved.0     --------------------------
	.section	.nv.shared.reserved.0,"aw",@nobits
	.weak		__nv_reservedSMEM_offset_0_alias
	.size		__nv_reservedSMEM_offset_0_alias, 0, 64
	.other		__nv_reservedSMEM_offset_0_alias,@"STO_CUDA_RESERVED_SHARED STV_DEFAULT"
__nv_reservedSMEM_offset_0_alias:
	.zero		0
	.zero		64


//--------------------- .nv.shared._Z6phase2Piii  --------------------------
	.section	.nv.shared._Z6phase2Piii,"aw",@nobits
	.sectionflags	@""
	.align	4
.nv.shared._Z6phase2Piii:
	.zero		33792


//--------------------- .nv.shared._Z6phase1Piii  --------------------------
	.section	.nv.shared._Z6phase1Piii,"aw",@nobits
	.sectionflags	@""
	.align	4
.nv.shared._Z6phase1Piii:
	.zero		17408


//--------------------- .nv.constant0._Z6phase3Piii --------------------------
	.section	.nv.constant0._Z6phase3Piii,"a",@progbits
	.sectionflags	@""
	.align	4
.nv.constant0._Z6phase3Piii:
	.zero		912


//--------------------- .nv.constant0._Z6phase2Piii --------------------------
	.section	.nv.constant0._Z6phase2Piii,"a",@progbits
	.sectionflags	@""
	.align	4
.nv.constant0._Z6phase2Piii:
	.zero		912


//--------------------- .nv.constant0._Z6phase1Piii --------------------------
	.section	.nv.constant0._Z6phase1Piii,"a",@progbits
	.sectionflags	@""
	.align	4
.nv.constant0._Z6phase1Piii:
	.zero		912


//--------------------- SYMBOLS --------------------------

	.type		.nv.reservedSmem.offset0,@object
	.size		.nv.reservedSmem.offset0,0x4
	.type		.nv.reservedSmem.cap,@object
	.size		.nv.reservedSmem.cap,0x4
